def attn_fwd(
    Q,
    K,
    V,
    Out,
    Lse,
    sm_scale,
    stride_qz,
    stride_qh,
    stride_qm,
    stride_qk,
    stride_kz,
    stride_kh,
    stride_kn,
    stride_kk,
    stride_vz,
    stride_vh,
    stride_vn,
    stride_vk,
    stride_oz,
    stride_oh,
    stride_om,
    stride_ok,
    seqlen_q,
    seqlen_k,
    BLOCK_M: tl.constexpr,
    BLOCK_N: tl.constexpr,
    HEAD_DIM: tl.constexpr,
    CAUSAL: tl.constexpr,
):
    start_m = tl.program_id(0)
    off_hz = tl.program_id(1)
    q_off = off_hz * stride_qh
    k_off = off_hz * stride_kh
    v_off = off_hz * stride_vh
    offs_m = start_m * BLOCK_M + tl.arange(0, BLOCK_M)
    offs_d = tl.arange(0, HEAD_DIM)
    offs_n = tl.arange(0, BLOCK_N)
    q_ptrs = Q + q_off + offs_m[:, None] * stride_qm + offs_d[None, :] * stride_qk
    k_ptrs = K + k_off + offs_d[:, None] * stride_kk + offs_n[None, :] * stride_kn
    v_ptrs = V + v_off + offs_n[:, None] * stride_vn + offs_d[None, :] * stride_vk
    m_i = tl.full([BLOCK_M], float("-inf"), dtype=tl.float32)
    l_i = tl.zeros([BLOCK_M], dtype=tl.float32) + 1.0
    acc = tl.zeros([BLOCK_M, HEAD_DIM], dtype=tl.float32)
    q = tl.load(q_ptrs)
    acc, l_i, m_i = _attn_fwd_inner(
        acc,
        l_i,
        m_i,
        q,
        k_ptrs,
        v_ptrs,
        sm_scale,
        stride_kn,
        stride_vn,
        start_m,
        seqlen_k,
        BLOCK_M,
        BLOCK_N,
        HEAD_DIM,
        CAUSAL,
    )
    acc = acc / l_i[:, None]
    lse = m_i + tl.math.log2(l_i) / 1.4426950408889634
    o_ptrs = (
        Out
        + off_hz * stride_oh
        + offs_m[:, None] * stride_om
        + offs_d[None, :] * stride_ok
    )
    tl.store(o_ptrs, acc.to(Out.dtype.element_ty))
    tl.store(Lse + off_hz * seqlen_q + offs_m, lse)

# config = {"BLOCK_M": 32, "BLOCK_N": 32, "HEAD_DIM": 256, "arch": "sm_100", "causal": false, "dtype": "bf16", "num_stages": 2, "num_warps": 4}
# arch = sm_100


// ===== COMPILED SASS (sm_100a) =====

	.target	sm_100a

	.elftype	@"ET_EXEC"


//--------------------- .note.nv.tkinfo           --------------------------
	.section	.note.nv.tkinfo,"",@"SHT_NOTE"
	.sectionflags	@"SHF_NOTE_NV_TKINFO"
	.tkinfo
        /*0018*/ 	.word	0x00000081
        /*0030*/ 	.string	""
        /*0030*/ 	.string	"ptxas-blackwell"
        /*0030*/ 	.string	"Cuda compilation tools, release 12.9, V12.9.86"
        /*0030*/ 	.string	"Build cuda_12.9.r12.9/compiler.36037853_0"
        /*0030*/ 	.string	"-v  -suppress-debug-info  -lineinfo  -arch sm_100a "



//--------------------- .note.nv.cuver            --------------------------
	.section	.note.nv.cuver,"",@"SHT_NOTE"
	.sectionflags	@"SHF_NOTE_NV_CUVER"
        /*0018*/ 	.short	0x0001
        /*001a*/ 	.short	0x0064
        /*001c*/ 	.short	0x0001
        /*001e*/ 	.short	0x0000
        /*0020*/ 	.short	0x0001
        /*0022*/ 	.short	0x0000


//--------------------- .nv.info                  --------------------------
	.section	.nv.info,"",@"SHT_CUDA_INFO"
	.align	4


	//----- nvinfo : EIATTR_REGCOUNT
	.align		4
        /*0000*/ 	.byte	0x04, 0x2f
        /*0002*/ 	.short	(.L_2 - .L_1)
	.align		4
.L_1:
        /*0004*/ 	.word	index@(attn_fwd)
        /*0008*/ 	.word	0x000000ff


	//----- nvinfo : EIATTR_FRAME_SIZE
	.align		4
.L_2:
        /*000c*/ 	.byte	0x04, 0x11
        /*000e*/ 	.short	(.L_4 - .L_3)
	.align		4
.L_3:
        /*0010*/ 	.word	index@(attn_fwd)
        /*0014*/ 	.word	0x00000258


	//----- nvinfo : EIATTR_MIN_STACK_SIZE
	.align		4
.L_4:
        /*0018*/ 	.byte	0x04, 0x12
        /*001a*/ 	.short	(.L_6 - .L_5)
	.align		4
.L_5:
        /*001c*/ 	.word	index@(attn_fwd)
        /*0020*/ 	.word	0x00000258
.L_6:


//--------------------- .nv.info.attn_fwd         --------------------------
	.section	.nv.info.attn_fwd,"",@"SHT_CUDA_INFO"
	.sectionflags	@""
	.align	4


	//----- nvinfo : EIATTR_CUDA_API_VERSION
	.align		4
        /*0000*/ 	.byte	0x04, 0x37
        /*0002*/ 	.short	(.L_8 - .L_7)
.L_7:
        /*0004*/ 	.word	0x00000081


	//----- nvinfo : EIATTR_KPARAM_INFO
	.align		4
.L_8:
        /*0008*/ 	.byte	0x04, 0x17
        /*000a*/ 	.short	(.L_10 - .L_9)
.L_9:
        /*000c*/ 	.word	0x00000000
        /*0010*/ 	.short	0x0019
        /*0012*/ 	.short	0x0080
        /*0014*/ 	.byte	0x00, 0xf4, 0x21, 0x00


	//----- nvinfo : EIATTR_KPARAM_INFO
	.align		4
.L_10:
        /*0018*/ 	.byte	0x04, 0x17
        /*001a*/ 	.short	(.L_12 - .L_11)
.L_11:
        /*001c*/ 	.word	0x00000000
        /*0020*/ 	.short	0x0018
        /*0022*/ 	.short	0x0078
        /*0024*/ 	.byte	0x00, 0xf4, 0x21, 0x00


	//----- nvinfo : EIATTR_KPARAM_INFO
	.align		4
.L_12:
        /*0028*/ 	.byte	0x04, 0x17
        /*002a*/ 	.short	(.L_14 - .L_13)
.L_13:
        /*002c*/ 	.word	0x00000000
        /*0030*/ 	.short	0x0017
        /*0032*/ 	.short	0x0070
        /*0034*/ 	.byte	0x00, 0xf0, 0x11, 0x00


	//----- nvinfo : EIATTR_KPARAM_INFO
	.align		4
.L_14:
        /*0038*/ 	.byte	0x04, 0x17
        /*003a*/ 	.short	(.L_16 - .L_15)
.L_15:
        /*003c*/ 	.word	0x00000000
        /*0040*/ 	.short	0x0016
        /*0042*/ 	.short	0x006c
        /*0044*/ 	.byte	0x00, 0xf0, 0x11, 0x00


	//----- nvinfo : EIATTR_KPARAM_INFO
	.align		4
.L_16:
        /*0048*/ 	.byte	0x04, 0x17
        /*004a*/ 	.short	(.L_18 - .L_17)
.L_17:
        /*004c*/ 	.word	0x00000000
        /*0050*/ 	.short	0x0015
        /*0052*/ 	.short	0x0068
        /*0054*/ 	.byte	0x00, 0xf0, 0x11, 0x00


	//----- nvinfo : EIATTR_KPARAM_INFO
	.align		4
.L_18:
        /*0058*/ 	.byte	0x04, 0x17
        /*005a*/ 	.short	(.L_20 - .L_19)
.L_19:
        /*005c*/ 	.word	0x00000000
        /*0060*/ 	.short	0x0014
        /*0062*/ 	.short	0x0064
        /*0064*/ 	.byte	0x00, 0xf0, 0x11, 0x00


	//----- nvinfo : EIATTR_KPARAM_INFO
	.align		4
.L_20:
        /*0068*/ 	.byte	0x04, 0x17
        /*006a*/ 	.short	(.L_22 - .L_21)
.L_21:
        /*006c*/ 	.word	0x00000000
        /*0070*/ 	.short	0x0013
        /*0072*/ 	.short	0x0060
        /*0074*/ 	.byte	0x00, 0xf0, 0x11, 0x00


	//----- nvinfo : EIATTR_KPARAM_INFO
	.align		4
.L_22:
        /*0078*/ 	.byte	0x04, 0x17
        /*007a*/ 	.short	(.L_24 - .L_23)
.L_23:
        /*007c*/ 	.word	0x00000000
        /*0080*/ 	.short	0x0012
        /*0082*/ 	.short	0x005c
        /*0084*/ 	.byte	0x00, 0xf0, 0x11, 0x00


	//----- nvinfo : EIATTR_KPARAM_INFO
	.align		4
.L_24:
        /*0088*/ 	.byte	0x04, 0x17
        /*008a*/ 	.short	(.L_26 - .L_25)
.L_25:
        /*008c*/ 	.word	0x00000000
        /*0090*/ 	.short	0x0011
        /*0092*/ 	.short	0x0058
        /*0094*/ 	.byte	0x00, 0xf0, 0x11, 0x00


	//----- nvinfo : EIATTR_KPARAM_INFO
	.align		4
.L_26:
        /*0098*/ 	.byte	0x04, 0x17
        /*009a*/ 	.short	(.L_28 - .L_27)
.L_27:
        /*009c*/ 	.word	0x00000000
        /*00a0*/ 	.short	0x0010
        /*00a2*/ 	.short	0x0054
        /*00a4*/ 	.byte	0x00, 0xf0, 0x11, 0x00


	//----- nvinfo : EIATTR_KPARAM_INFO
	.align		4
.L_28:
        /*00a8*/ 	.byte	0x04, 0x17
        /*00aa*/ 	.short	(.L_30 - .L_29)
.L_29:
        /*00ac*/ 	.word	0x00000000
        /*00b0*/ 	.short	0x000f
        /*00b2*/ 	.short	0x0050
        /*00b4*/ 	.byte	0x00, 0xf0, 0x11, 0x00


	//----- nvinfo : EIATTR_KPARAM_INFO
	.align		4
.L_30:
        /*00b8*/ 	.byte	0x04, 0x17
        /*00ba*/ 	.short	(.L_32 - .L_31)
.L_31:
        /*00bc*/ 	.word	0x00000000
        /*00c0*/ 	.short	0x000e
        /*00c2*/ 	.short	0x004c
        /*00c4*/ 	.byte	0x00, 0xf0, 0x11, 0x00


	//----- nvinfo : EIATTR_KPARAM_INFO
	.align		4
.L_32:
        /*00c8*/ 	.byte	0x04, 0x17
        /*00ca*/ 	.short	(.L_34 - .L_33)
.L_33:
        /*00cc*/ 	.word	0x00000000
        /*00d0*/ 	.short	0x000d
        /*00d2*/ 	.short	0x0048
        /*00d4*/ 	.byte	0x00, 0xf0, 0x11, 0x00


	//----- nvinfo : EIATTR_KPARAM_INFO
	.align		4
.L_34:
        /*00d8*/ 	.byte	0x04, 0x17
        /*00da*/ 	.short	(.L_36 - .L_35)
.L_35:
        /*00dc*/ 	.word	0x00000000
        /*00e0*/ 	.short	0x000c
        /*00e2*/ 	.short	0x0044
        /*00e4*/ 	.byte	0x00, 0xf0, 0x11, 0x00


	//----- nvinfo : EIATTR_KPARAM_INFO
	.align		4
.L_36:
        /*00e8*/ 	.byte	0x04, 0x17
        /*00ea*/ 	.short	(.L_38 - .L_37)
.L_37:
        /*00ec*/ 	.word	0x00000000
        /*00f0*/ 	.short	0x000b
        /*00f2*/ 	.short	0x0040
        /*00f4*/ 	.byte	0x00, 0xf0, 0x11, 0x00


	//----- nvinfo : EIATTR_KPARAM_INFO
	.align		4
.L_38:
        /*00f8*/ 	.byte	0x04, 0x17
        /*00fa*/ 	.short	(.L_40 - .L_39)
.L_39:
        /*00fc*/ 	.word	0x00000000
        /*0100*/ 	.short	0x000a
        /*0102*/ 	.short	0x003c
        /*0104*/ 	.byte	0x00, 0xf0, 0x11, 0x00


	//----- nvinfo : EIATTR_KPARAM_INFO
	.align		4
.L_40:
        /*0108*/ 	.byte	0x04, 0x17
        /*010a*/ 	.short	(.L_42 - .L_41)
.L_41:
        /*010c*/ 	.word	0x00000000
        /*0110*/ 	.short	0x0009
        /*0112*/ 	.short	0x0038
        /*0114*/ 	.byte	0x00, 0xf0, 0x11, 0x00


	//----- nvinfo : EIATTR_KPARAM_INFO
	.align		4
.L_42:
        /*0118*/ 	.byte	0x04, 0x17
        /*011a*/ 	.short	(.L_44 - .L_43)
.L_43:
        /*011c*/ 	.word	0x00000000
        /*0120*/ 	.short	0x0008
        /*0122*/ 	.short	0x0034
        /*0124*/ 	.byte	0x00, 0xf0, 0x11, 0x00


	//----- nvinfo : EIATTR_KPARAM_INFO
	.align		4
.L_44:
        /*0128*/ 	.byte	0x04, 0x17
        /*012a*/ 	.short	(.L_46 - .L_45)
.L_45:
        /*012c*/ 	.word	0x00000000
        /*0130*/ 	.short	0x0007
        /*0132*/ 	.short	0x0030
        /*0134*/ 	.byte	0x00, 0xf0, 0x11, 0x00


	//----- nvinfo : EIATTR_KPARAM_INFO
	.align		4
.L_46:
        /*0138*/ 	.byte	0x04, 0x17
        /*013a*/ 	.short	(.L_48 - .L_47)
.L_47:
        /*013c*/ 	.word	0x00000000
        /*0140*/ 	.short	0x0006
        /*0142*/ 	.short	0x002c
        /*0144*/ 	.byte	0x00, 0xf0, 0x11, 0x00


	//----- nvinfo : EIATTR_KPARAM_INFO
	.align		4
.L_48:
        /*0148*/ 	.byte	0x04, 0x17
        /*014a*/ 	.short	(.L_50 - .L_49)
.L_49:
        /*014c*/ 	.word	0x00000000
        /*0150*/ 	.short	0x0005
        /*0152*/ 	.short	0x0028
        /*0154*/ 	.byte	0x00, 0xf0, 0x11, 0x00


	//----- nvinfo : EIATTR_KPARAM_INFO
	.align		4
.L_50:
        /*0158*/ 	.byte	0x04, 0x17
        /*015a*/ 	.short	(.L_52 - .L_51)
.L_51:
        /*015c*/ 	.word	0x00000000
        /*0160*/ 	.short	0x0004
        /*0162*/ 	.short	0x0020
        /*0164*/ 	.byte	0x00, 0xf4, 0x21, 0x00


	//----- nvinfo : EIATTR_KPARAM_INFO
	.align		4
.L_52:
        /*0168*/ 	.byte	0x04, 0x17
        /*016a*/ 	.short	(.L_54 - .L_53)
.L_53:
        /*016c*/ 	.word	0x00000000
        /*0170*/ 	.short	0x0003
        /*0172*/ 	.short	0x0018
        /*0174*/ 	.byte	0x00, 0xf4, 0x21, 0x00


	//----- nvinfo : EIATTR_KPARAM_INFO
	.align		4
.L_54:
        /*0178*/ 	.byte	0x04, 0x17
        /*017a*/ 	.short	(.L_56 - .L_55)
.L_55:
        /*017c*/ 	.word	0x00000000
        /*0180*/ 	.short	0x0002
        /*0182*/ 	.short	0x0010
        /*0184*/ 	.byte	0x00, 0xf4, 0x21, 0x00


	//----- nvinfo : EIATTR_KPARAM_INFO
	.align		4
.L_56:
        /*0188*/ 	.byte	0x04, 0x17
        /*018a*/ 	.short	(.L_58 - .L_57)
.L_57:
        /*018c*/ 	.word	0x00000000
        /*0190*/ 	.short	0x0001
        /*0192*/ 	.short	0x0008
        /*0194*/ 	.byte	0x00, 0xf4, 0x21, 0x00


	//----- nvinfo : EIATTR_KPARAM_INFO
	.align		4
.L_58:
        /*0198*/ 	.byte	0x04, 0x17
        /*019a*/ 	.short	(.L_60 - .L_59)
.L_59:
        /*019c*/ 	.word	0x00000000
        /*01a0*/ 	.short	0x0000
        /*01a2*/ 	.short	0x0000
        /*01a4*/ 	.byte	0x00, 0xf4, 0x21, 0x00


	//----- nvinfo : EIATTR_SPARSE_MMA_MASK
	.align		4
.L_60:
        /*01a8*/ 	.byte	0x03, 0x50
        /*01aa*/ 	.short	0x0000


	//----- nvinfo : EIATTR_MAXREG_COUNT
	.align		4
        /*01ac*/ 	.byte	0x03, 0x1b
        /*01ae*/ 	.short	0x00ff


	//----- nvinfo : EIATTR_NUM_BARRIERS
	.align		4
        /*01b0*/ 	.byte	0x02, 0x4c
        /*01b2*/ 	.byte	0x01
	.zero		1


	//----- nvinfo : EIATTR_ANNOTATIONS
	.align		4
        /*01b4*/ 	.byte	0x04, 0x55
        /*01b6*/ 	.short	(.L_62 - .L_61)


	//   ....[0]....
.L_61:
        /*01b8*/ 	.word	0x00000001
        /*01bc*/ 	.byte	0xb0, 0x1d, 0x00, 0x00, 0x01, 0x00, 0x00, 0x00, 0xf0, 0x1d, 0x00, 0x00, 0x01, 0x00, 0x00, 0x00
        /* <DEDUP_REMOVED lines=73> */
        /*065c*/ 	.byte	0xe0, 0x4a, 0x00, 0x00, 0x01, 0x00, 0x00, 0x00, 0xe0, 0x51, 0x00, 0x00


	//----- nvinfo : EIATTR_COOP_GROUP_MASK_REGIDS
	.align		4
.L_62:
        /*0668*/ 	.byte	0x04, 0x29
        /*066a*/ 	.short	(.L_64 - .L_63)


	//   ....[0]....
.L_63:
        /*066c*/ 	.word	0xffffffff


	//   ....[1]....
        /*0670*/ 	.word	0xffffffff


	//   ....[2]....
        /*0674*/ 	.word	0xffffffff


	//   ....[3]....
        /*0678*/ 	.word	0xffffffff


	//   ....[4]....
        /*067c*/ 	.word	0xffffffff


	//   ....[5]....
        /*0680*/ 	.word	0xffffffff


	//   ....[6]....
        /*0684*/ 	.word	0xffffffff


	//   ....[7]....
        /*0688*/ 	.word	0xffffffff


	//   ....[8]....
        /*068c*/ 	.word	0xffffffff


	//   ....[9]....
        /*0690*/ 	.word	0xffffffff


	//   ....[10]....
        /*0694*/ 	.word	0xffffffff


	//   ....[11]....
        /*0698*/ 	.word	0xffffffff


	//   ....[12]....
        /*069c*/ 	.word	0xffffffff


	//   ....[13]....
        /*06a0*/ 	.word	0xffffffff


	//   ....[14]....
        /*06a4*/ 	.word	0xffffffff


	//   ....[15]....
        /*06a8*/ 	.word	0xffffffff


	//   ....[16]....
        /*06ac*/ 	.word	0xffffffff


	//   ....[17]....
        /*06b0*/ 	.word	0xffffffff


	//   ....[18]....
        /*06b4*/ 	.word	0xffffffff


	//   ....[19]....
        /*06b8*/ 	.word	0xffffffff


	//----- nvinfo : EIATTR_COOP_GROUP_INSTR_OFFSETS
	.align		4
.L_64:
        /*06bc*/ 	.byte	0x04, 0x28
        /*06be*/ 	.short	(.L_66 - .L_65)


	//   ....[0]....
.L_65:
        /*06c0*/ 	.word	0x00004bc0


	//   ....[1]....
        /*06c4*/ 	.word	0x00004bd0


	//   ....[2]....
        /*06c8*/ 	.word	0x00004be0


	//   ....[3]....
        /*06cc*/ 	.word	0x00004bf0


	//   ....[4]....
        /*06d0*/ 	.word	0x00004c40


	//   ....[5]....
        /*06d4*/ 	.word	0x00004c50


	//   ....[6]....
        /*06d8*/ 	.word	0x00004c60


	//   ....[7]....
        /*06dc*/ 	.word	0x00004c70


	//   ....[8]....
        /*06e0*/ 	.word	0x00004d80


	//   ....[9]....
        /*06e4*/ 	.word	0x00004da0


	//   ....[10]....
        /*06e8*/ 	.word	0x00005010


	//   ....[11]....
        /*06ec*/ 	.word	0x00005020


	//   ....[12]....
        /*06f0*/ 	.word	0x00005040


	//   ....[13]....
        /*06f4*/ 	.word	0x00005050


	//   ....[14]....
        /*06f8*/ 	.word	0x000050a0


	//   ....[15]....
        /*06fc*/ 	.word	0x000050b0


	//   ....[16]....
        /*0700*/ 	.word	0x000050c0


	//   ....[17]....
        /*0704*/ 	.word	0x000050d0


	//   ....[18]....
        /*0708*/ 	.word	0x00005190


	//   ....[19]....
        /*070c*/ 	.word	0x000051b0


	//----- nvinfo : EIATTR_VRC_CTA_INIT_COUNT
	.align		4
.L_66:
        /*0710*/ 	.byte	0x02, 0x4a
	.zero		1
	.zero		1


	//----- nvinfo : EIATTR_EXIT_INSTR_OFFSETS
	.align		4
        /*0714*/ 	.byte	0x04, 0x1c
        /*0716*/ 	.short	(.L_68 - .L_67)


	//   ....[0]....
.L_67:
        /*0718*/ 	.word	0x00009710


	//   ....[1]....
        /*071c*/ 	.word	0x00009740


	//----- nvinfo : EIATTR_REQNTID
	.align		4
.L_68:
        /*0720*/ 	.byte	0x04, 0x10
        /*0722*/ 	.short	(.L_70 - .L_69)
.L_69:
        /*0724*/ 	.word	0x00000080
        /*0728*/ 	.word	0x00000001
        /*072c*/ 	.word	0x00000001


	//----- nvinfo : EIATTR_CBANK_PARAM_SIZE
	.align		4
.L_70:
        /*0730*/ 	.byte	0x03, 0x19
        /*0732*/ 	.short	0x0088


	//----- nvinfo : EIATTR_PARAM_CBANK
	.align		4
        /*0734*/ 	.byte	0x04, 0x0a
        /*0736*/ 	.short	(.L_72 - .L_71)
	.align		4
.L_71:
        /*0738*/ 	.word	index@(.nv.constant0.attn_fwd)
        /*073c*/ 	.short	0x0380
        /*073e*/ 	.short	0x0088


	//----- nvinfo : EIATTR_SW_WAR
	.align		4
.L_72:
        /*0740*/ 	.byte	0x04, 0x36
        /*0742*/ 	.short	(.L_74 - .L_73)
.L_73:
        /*0744*/ 	.word	0x00000008
.L_74:


//--------------------- .nv.compat                --------------------------
	.section	.nv.compat,"",@"SHT_CUDA_COMPAT_INFO"
	.align	4
        /*0000*/ 	.byte	0x02, 0x02, 0x01, 0x00, 0x02, 0x05, 0x05, 0x00, 0x02, 0x03, 0x00, 0x00, 0x02, 0x06, 0x01, 0x00


//--------------------- .nv.callgraph             --------------------------
	.section	.nv.callgraph,"",@"SHT_CUDA_CALLGRAPH"
	.align	4
	.sectionentsize	8
	.align		4
        /*0000*/ 	.word	0x00000000
	.align		4
        /*0004*/ 	.word	0xffffffff
	.align		4
        /*0008*/ 	.word	0x00000000
	.align		4
        /*000c*/ 	.word	0xfffffffe
	.align		4
        /*0010*/ 	.word	0x00000000
	.align		4
        /*0014*/ 	.word	0xfffffffd
	.align		4
        /*0018*/ 	.word	0x00000000
	.align		4
        /*001c*/ 	.word	0xfffffffc


//--------------------- .nv.constant4             --------------------------
	.section	.nv.constant4,"a",@progbits
	.align	8
	.align		8
.nv.constant4:
        /*0000*/ 	.dword	_$_str


//--------------------- .text.attn_fwd            --------------------------
	.section	.text.attn_fwd,"ax",@progbits
	.align	128
        .global         attn_fwd
        .type           attn_fwd,@function
        .size           attn_fwd,(.L_x_3 - attn_fwd)
        .other          attn_fwd,@"STO_CUDA_ENTRY STV_DEFAULT"
attn_fwd:
.text.attn_fwd:
[----:B------:R-:W0:Y:S01]  /*0000*/  LDC R1, c[0x0][0x37c] ;  /* 0x0000df00ff017b82 */ /* 0x000e220000000800 */
[----:B------:R-:W1:Y:S07]  /*0010*/  S2R R5, SR_TID.X ;  /* 0x0000000000057919 */ /* 0x000e6e0000002100 */
[----:B------:R-:W2:Y:S01]  /*0020*/  S2UR UR7, SR_CTAID.Y ;  /* 0x00000000000779c3 */ /* 0x000ea20000002600 */
[----:B------:R-:W2:Y:S01]  /*0030*/  LDCU.64 UR4, c[0x0][0x3b0] ;  /* 0x00007600ff0477ac */ /* 0x000ea20008000a00 */
[----:B0-----:R-:W-:Y:S01]  /*0040*/  VIADD R1, R1, 0xfffffda8 ;  /* 0xfffffda801017836 */ /* 0x001fe20000000000 */
[----:B------:R-:W0:Y:S01]  /*0050*/  S2R R3, SR_CTAID.X ;  /* 0x0000000000037919 */ /* 0x000e220000002500 */
[----:B------:R-:W3:Y:S04]  /*0060*/  LDCU.64 UR10, c[0x0][0x358] ;  /* 0x00006b00ff0a77ac */ /* 0x000ee80008000a00 */
[----:B------:R-:W4:Y:S08]  /*0070*/  LDC R8, c[0x0][0x3b8] ;  /* 0x0000ee00ff087b82 */ /* 0x000f300000000800 */
[----:B------:R-:W5:Y:S01]  /*0080*/  LDC.64 R10, c[0x0][0x380] ;  /* 0x0000e000ff0a7b82 */ /* 0x000f620000000a00 */
[----:B--2---:R-:W-:-:S04]  /*0090*/  UIMAD UR4, UR7, UR4, URZ ;  /* 0x00000004070472a4 */ /* 0x004fc8000f8e02ff */
[----:B------:R-:W-:Y:S01]  /*00a0*/  USHF.L.U32 UR6, UR4, 0x1, URZ ;  /* 0x0000000104067899 */ /* 0x000fe200080006ff */
[----:B-1----:R-:W-:Y:S02]  /*00b0*/  LOP3.LUT R6, R5, 0x1f, RZ, 0xc0, !PT ;  /* 0x0000001f05067812 */ /* 0x002fe400078ec0ff */
[----:B------:R-:W-:-:S03]  /*00c0*/  SHF.R.U32.HI R7, RZ, 0x5, R5 ;  /* 0x00000005ff077819 */ /* 0x000fc60000011605 */
[----:B0-----:R-:W-:Y:S01]  /*00d0*/  IMAD R0, R3, 0x20, R6 ;  /* 0x0000002003007824 */ /* 0x001fe200078e0206 */
[----:B------:R-:W-:-:S03]  /*00e0*/  SGXT.U32 R7, R7, 0x2 ;  /* 0x000000020707781a */ /* 0x000fc60000000000 */
[----:B------:R-:W-:Y:S01]  /*00f0*/  IMAD R0, R0, UR5, RZ ;  /* 0x0000000500007c24 */ /* 0x000fe2000f8e02ff */
[----:B------:R-:W-:Y:S01]  /*0100*/  UIMAD.WIDE UR4, UR4, 0x2, URZ ;  /* 0x00000002040478a5 */ /* 0x000fe2000f8e02ff */
[----:B----4-:R-:W-:-:S03]  /*0110*/  IMAD R9, R7, R8, RZ ;  /* 0x0000000807097224 */ /* 0x010fc600078e02ff */
[C---:B------:R-:W-:Y:S01]  /*0120*/  SHF.L.U32 R3, R0.reuse, 0x1, RZ ;  /* 0x0000000100037819 */ /* 0x040fe200000006ff */
[----:B------:R-:W-:-:S03]  /*0130*/  IMAD.HI R0, R0, 0x2, RZ ;  /* 0x0000000200007827 */ /* 0x000fc600078e02ff */
[----:B-----5:R-:W-:Y:S01]  /*0140*/  IADD3 R2, P0, P1, R3, UR6, R10 ;  /* 0x0000000603027c10 */ /* 0x020fe2000f91e00a */
[----:B------:R-:W-:-:S03]  /*0150*/  IMAD R13, R8, 0x4, R9 ;  /* 0x00000004080d7824 */ /* 0x000fc600078e0209 */
[----:B------:R-:W-:Y:S01]  /*0160*/  IADD3.X R0, PT, PT, R0, UR5, R11, P0, P1 ;  /* 0x0000000500007c10 */ /* 0x000fe200087e240b */
[----:B------:R-:W-:Y:S01]  /*0170*/  IMAD R3, R8, 0x4, R13 ;  /* 0x0000000408037824 */ /* 0x000fe200078e020d */
[----:B------:R-:W-:-:S04]  /*0180*/  LEA R10, P0, R9, R2, 0x1 ;  /* 0x00000002090a7211 */ /* 0x000fc800078008ff */
[----:B------:R-:W-:Y:S02]  /*0190*/  LEA.HI.X.SX32 R11, R9, R0, 0x1, P0 ;  /* 0x00000000090b7211 */ /* 0x000fe400000f0eff */
[C---:B------:R-:W-:Y:S02]  /*01a0*/  LEA R9, R8.reuse, R3, 0x2 ;  /* 0x0000000308097211 */ /* 0x040fe400078e10ff */
[-C--:B------:R-:W-:Y:S02]  /*01b0*/  LEA R12, P0, R13, R2.reuse, 0x1 ;  /* 0x000000020d0c7211 */ /* 0x080fe400078008ff */
[----:B------:R-:W-:Y:S01]  /*01c0*/  LEA R14, P1, R3, R2, 0x1 ;  /* 0x00000002030e7211 */ /* 0x000fe200078208ff */
[C---:B------:R-:W-:Y:S01]  /*01d0*/  IMAD R19, R8.reuse, 0x4, R9 ;  /* 0x0000000408137824 */ /* 0x040fe200078e0209 */
[----:B------:R-:W-:Y:S02]  /*01e0*/  LEA.HI.X.SX32 R13, R13, R0, 0x1, P0 ;  /* 0x000000000d0d7211 */ /* 0x000fe400000f0eff */
[----:B------:R-:W-:Y:S01]  /*01f0*/  LEA R16, P0, R9, R2, 0x1 ;  /* 0x0000000209107211 */ /* 0x000fe200078008ff */
[----:B------:R-:W-:Y:S01]  /*0200*/  IMAD R21, R8, 0x4, R19 ;  /* 0x0000000408157824 */ /* 0x000fe200078e0213 */
[----:B------:R-:W-:-:S02]  /*0210*/  LEA.HI.X.SX32 R15, R3, R0, 0x1, P1 ;  /* 0x00000000030f7211 */ /* 0x000fc400008f0eff */
[----:B------:R-:W-:Y:S01]  /*0220*/  LEA.HI.X.SX32 R17, R9, R0, 0x1, P0 ;  /* 0x0000000009117211 */ /* 0x000fe200000f0eff */
[----:B---3--:R0:W2:Y:S01]  /*0230*/  LDG.E.U16 R3, desc[UR10][R10.64] ;  /* 0x0000000a0a037981 */ /* 0x0080a2000c1e1500 */
[C---:B------:R-:W-:Y:S02]  /*0240*/  LEA R18, P0, R19.reuse, R2, 0x1 ;  /* 0x0000000213127211 */ /* 0x040fe400078008ff */
[C---:B------:R-:W-:Y:S01]  /*0250*/  LEA R23, R8.reuse, R21, 0x2 ;  /* 0x0000001508177211 */ /* 0x040fe200078e10ff */
[----:B------:R1:W3:Y:S01]  /*0260*/  LDG.E.U16 R4, desc[UR10][R14.64] ;  /* 0x0000000a0e047981 */ /* 0x0002e2000c1e1500 */
[----:B------:R-:W-:Y:S02]  /*0270*/  LEA.HI.X.SX32 R19, R19, R0, 0x1, P0 ;  /* 0x0000000013137211 */ /* 0x000fe400000f0eff */
[----:B------:R-:W-:Y:S01]  /*0280*/  LEA R20, P0, R21, R2, 0x1 ;  /* 0x0000000215147211 */ /* 0x000fe200078008ff */
[----:B------:R4:W5:Y:S01]  /*0290*/  LDG.E.U16 R9, desc[UR10][R12.64] ;  /* 0x0000000a0c097981 */ /* 0x000962000c1e1500 */
[----:B0-----:R-:W-:-:S02]  /*02a0*/  IMAD R11, R8, 0x4, R23 ;  /* 0x00000004080b7824 */ /* 0x001fc400078e0217 */
[----:B------:R-:W-:Y:S01]  /*02b0*/  LEA.HI.X.SX32 R21, R21, R0, 0x1, P0 ;  /* 0x0000000015157211 */ /* 0x000fe200000f0eff */
[----:B------:R0:W2:Y:S01]  /*02c0*/  LDG.E.U16 R10, desc[UR10][R16.64] ;  /* 0x0000000a100a7981 */ /* 0x0000a2000c1e1500 */
[-C--:B------:R-:W-:Y:S02]  /*02d0*/  LEA R22, P1, R23, R2.reuse, 0x1 ;  /* 0x0000000217167211 */ /* 0x080fe400078208ff */
[C---:B-1----:R-:W-:Y:S01]  /*02e0*/  LEA R14, P0, R11.reuse, R2, 0x1 ;  /* 0x000000020b0e7211 */ /* 0x042fe200078008ff */
[----:B------:R-:W2:Y:S01]  /*02f0*/  LDG.E.U16 R32, desc[UR10][R20.64] ;  /* 0x0000000a14207981 */ /* 0x000ea2000c1e1500 */
[----:B----4-:R-:W-:Y:S02]  /*0300*/  IMAD R13, R8, 0x4, R11 ;  /* 0x00000004080d7824 */ /* 0x010fe400078e020b */
[-C--:B------:R-:W-:Y:S01]  /*0310*/  LEA.HI.X.SX32 R15, R11, R0.reuse, 0x1, P0 ;  /* 0x000000000b0f7211 */ /* 0x080fe200000f0eff */
[----:B------:R1:W4:Y:S01]  /*0320*/  LDG.E.U16 R30, desc[UR10][R18.64] ;  /* 0x0000000a121e7981 */ /* 0x000322000c1e1500 */
[----:B------:R-:W-:-:S02]  /*0330*/  LEA.HI.X.SX32 R23, R23, R0, 0x1, P1 ;  /* 0x0000000017177211 */ /* 0x000fc400008f0eff */
[----:B------:R-:W-:Y:S01]  /*0340*/  LEA R11, R8, R13, 0x2 ;  /* 0x0000000d080b7211 */ /* 0x000fe200078e10ff */
[----:B------:R1:W2:Y:S01]  /*0350*/  LDG.E.U16 R36, desc[UR10][R14.64] ;  /* 0x0000000a0e247981 */ /* 0x0002a2000c1e1500 */
[----:B------:R-:W-:-:S03]  /*0360*/  LEA R12, P0, R13, R2, 0x1 ;  /* 0x000000020d0c7211 */ /* 0x000fc600078008ff */
[C---:B------:R-:W-:Y:S01]  /*0370*/  IMAD R25, R8.reuse, 0x4, R11 ;  /* 0x0000000408197824 */ /* 0x040fe200078e020b */
[----:B------:R-:W-:Y:S01]  /*0380*/  LEA.HI.X.SX32 R13, R13, R0, 0x1, P0 ;  /* 0x000000000d0d7211 */ /* 0x000fe200000f0eff */
[----:B------:R1:W2:Y:S01]  /*0390*/  LDG.E.U16 R34, desc[UR10][R22.64] ;  /* 0x0000000a16227981 */ /* 0x0002a2000c1e1500 */
[-C--:B0-----:R-:W-:Y:S01]  /*03a0*/  LEA R16, P0, R11, R2.reuse, 0x1 ;  /* 0x000000020b107211 */ /* 0x081fe200078008ff */
[C---:B------:R-:W-:Y:S01]  /*03b0*/  IMAD R27, R8.reuse, 0x4, R25 ;  /* 0x00000004081b7824 */ /* 0x040fe200078e0219 */
[----:B-1----:R-:W-:Y:S01]  /*03c0*/  LEA R18, P1, R25, R2, 0x1 ;  /* 0x0000000219127211 */ /* 0x002fe200078208ff */
[----:B------:R0:W2:Y:S01]  /*03d0*/  LDG.E.U16 R38, desc[UR10][R12.64] ;  /* 0x0000000a0c267981 */ /* 0x0000a2000c1e1500 */
[----:B------:R-:W-:Y:S02]  /*03e0*/  LEA.HI.X.SX32 R17, R11, R0, 0x1, P0 ;  /* 0x000000000b117211 */ /* 0x000fe400000f0eff */
[C---:B------:R-:W-:Y:S02]  /*03f0*/  LEA R20, P0, R27.reuse, R2, 0x1 ;  /* 0x000000021b147211 */ /* 0x040fe400078008ff */
[----:B------:R-:W-:Y:S01]  /*0400*/  LEA R11, R8, R27, 0x2 ;  /* 0x0000001b080b7211 */ /* 0x000fe200078e10ff */
[----:B------:R1:W2:Y:S01]  /*0410*/  LDG.E.U16 R40, desc[UR10][R16.64] ;  /* 0x0000000a10287981 */ /* 0x0002a2000c1e1500 */
[----:B------:R-:W-:-:S02]  /*0420*/  LEA.HI.X.SX32 R21, R27, R0, 0x1, P0 ;  /* 0x000000001b157211 */ /* 0x000fc400000f0eff */
[----:B------:R-:W-:Y:S01]  /*0430*/  LEA R14, P0, R11, R2, 0x1 ;  /* 0x000000020b0e7211 */ /* 0x000fe200078008ff */
[C---:B------:R-:W-:Y:S01]  /*0440*/  IMAD R23, R8.reuse, 0x4, R11 ;  /* 0x0000000408177824 */ /* 0x040fe200078e020b */
[-C--:B------:R-:W-:Y:S01]  /*0450*/  LEA.HI.X.SX32 R19, R25, R0.reuse, 0x1, P1 ;  /* 0x0000000019137211 */ /* 0x080fe200008f0eff */
[----:B------:R1:W2:Y:S01]  /*0460*/  LDG.E.U16 R44, desc[UR10][R20.64] ;  /* 0x0000000a142c7981 */ /* 0x0002a2000c1e1500 */
[----:B------:R-:W-:Y:S01]  /*0470*/  LEA.HI.X.SX32 R15, R11, R0, 0x1, P0 ;  /* 0x000000000b0f7211 */ /* 0x000fe200000f0eff */
[C---:B------:R-:W-:Y:S01]  /*0480*/  IMAD R11, R8.reuse, 0x4, R23 ;  /* 0x00000004080b7824 */ /* 0x040fe200078e0217 */
[-C--:B0-----:R-:W-:Y:S01]  /*0490*/  LEA R12, P0, R23, R2.reuse, 0x1 ;  /* 0x00000002170c7211 */ /* 0x081fe200078008ff */
[----:B------:R0:W2:Y:S03]  /*04a0*/  LDG.E.U16 R42, desc[UR10][R18.64] ;  /* 0x0000000a122a7981 */ /* 0x0000a6000c1e1500 */
[----:B------:R-:W-:Y:S01]  /*04b0*/  LEA R22, P1, R11, R2, 0x1 ;  /* 0x000000020b167211 */ /* 0x000fe200078208ff */
[----:B------:R0:W2:Y:S01]  /*04c0*/  LDG.E.U16 R46, desc[UR10][R14.64] ;  /* 0x0000000a0e2e7981 */ /* 0x0000a2000c1e1500 */
[----:B------:R-:W-:-:S02]  /*04d0*/  LEA R25, R8, R11, 0x2 ;  /* 0x0000000b08197211 */ /* 0x000fc400078e10ff */
[-C--:B------:R-:W-:Y:S02]  /*04e0*/  LEA.HI.X.SX32 R13, R23, R0.reuse, 0x1, P0 ;  /* 0x00000000170d7211 */ /* 0x080fe400000f0eff */
[----:B------:R-:W-:Y:S01]  /*04f0*/  LEA.HI.X.SX32 R23, R11, R0, 0x1, P1 ;  /* 0x000000000b177211 */ /* 0x000fe200008f0eff */
[C---:B------:R-:W-:Y:S01]  /*0500*/  IMAD R11, R8.reuse, 0x4, R25 ;  /* 0x00000004080b7824 */ /* 0x040fe200078e0219 */
[C---:B-1----:R-:W-:Y:S01]  /*0510*/  LEA R16, P0, R25.reuse, R2, 0x1 ;  /* 0x0000000219107211 */ /* 0x042fe200078008ff */
[----:B------:R1:W2:Y:S02]  /*0520*/  LDG.E.U16 R47, desc[UR10][R12.64] ;  /* 0x0000000a0c2f7981 */ /* 0x0002a4000c1e1500 */
[----:B------:R-:W-:Y:S01]  /*0530*/  IMAD R21, R8, 0x4, R11 ;  /* 0x0000000408157824 */ /* 0x000fe200078e020b */
[----:B------:R-:W-:Y:S01]  /*0540*/  LEA.HI.X.SX32 R17, R25, R0, 0x1, P0 ;  /* 0x0000000019117211 */ /* 0x000fe200000f0eff */
[----:B------:R-:W2:Y:S01]  /*0550*/  LDG.E.U16 R48, desc[UR10][R22.64] ;  /* 0x0000000a16307981 */ /* 0x000ea2000c1e1500 */
[----:B0-----:R-:W-:-:S03]  /*0560*/  LEA R18, P0, R11, R2, 0x1 ;  /* 0x000000020b127211 */ /* 0x001fc600078008ff */
[----:B------:R0:W2:Y:S01]  /*0570*/  LDG.E.U16 R49, desc[UR10][R16.64] ;  /* 0x0000000a10317981 */ /* 0x0000a2000c1e1500 */
[----:B------:R-:W-:Y:S02]  /*0580*/  LEA.HI.X.SX32 R19, R11, R0, 0x1, P0 ;  /* 0x000000000b137211 */ /* 0x000fe400000f0eff */
[C---:B------:R-:W-:Y:S02]  /*0590*/  LEA R11, R8.reuse, R21, 0x2 ;  /* 0x00000015080b7211 */ /* 0x040fe400078e10ff */
[-C--:B------:R-:W-:Y:S01]  /*05a0*/  LEA R14, P0, R21, R2.reuse, 0x1 ;  /* 0x00000002150e7211 */ /* 0x080fe200078008ff */
[----:B------:R0:W2:Y:S01]  /*05b0*/  LDG.E.U16 R50, desc[UR10][R18.64] ;  /* 0x0000000a12327981 */ /* 0x0000a2000c1e1500 */
[----:B------:R-:W-:Y:S01]  /*05c0*/  LEA R20, P1, R11, R2, 0x1 ;  /* 0x000000020b147211 */ /* 0x000fe200078208ff */
[C---:B------:R-:W-:Y:S01]  /*05d0*/  IMAD R25, R8.reuse, 0x4, R11 ;  /* 0x0000000408197824 */ /* 0x040fe200078e020b */
[-C--:B------:R-:W-:Y:S02]  /*05e0*/  LEA.HI.X.SX32 R15, R21, R0.reuse, 0x1, P0 ;  /* 0x00000000150f7211 */ /* 0x080fe400000f0eff */
[----:B------:R-:W-:Y:S01]  /*05f0*/  LEA.HI.X.SX32 R21, R11, R0, 0x1, P1 ;  /* 0x000000000b157211 */ /* 0x000fe200008f0eff */
[----:B------:R-:W-:Y:S01]  /*0600*/  IMAD R11, R8, 0x4, R25 ;  /* 0x00000004080b7824 */ /* 0x000fe200078e0219 */
[C---:B-1----:R-:W-:Y:S01]  /*0610*/  LEA R12, P0, R25.reuse, R2, 0x1 ;  /* 0x00000002190c7211 */ /* 0x042fe200078008ff */
[----:B------:R1:W2:Y:S03]  /*0620*/  LDG.E.U16 R51, desc[UR10][R14.64] ;  /* 0x0000000a0e337981 */ /* 0x0002a6000c1e1500 */
[----:B------:R-:W-:Y:S01]  /*0630*/  LEA.HI.X.SX32 R13, R25, R0, 0x1, P0 ;  /* 0x00000000190d7211 */ /* 0x000fe200000f0eff */
[----:B------:R-:W3:Y:S01]  /*0640*/  LDG.E.U16 R52, desc[UR10][R20.64] ;  /* 0x0000000a14347981 */ /* 0x000ee2000c1e1500 */
[----:B0-----:R-:W-:-:S02]  /*0650*/  LEA R16, P0, R11, R2, 0x1 ;  /* 0x000000020b107211 */ /* 0x001fc400078008ff */
[----:B------:R-:W-:Y:S01]  /*0660*/  LEA R23, R8, R11, 0x2 ;  /* 0x0000000b08177211 */ /* 0x000fe200078e10ff */
[----:B------:R0:W4:Y:S01]  /*0670*/  LDG.E.U16 R53, desc[UR10][R12.64] ;  /* 0x0000000a0c357981 */ /* 0x000122000c1e1500 */
[----:B------:R-:W-:-:S03]  /*0680*/  LEA.HI.X.SX32 R17, R11, R0, 0x1, P0 ;  /* 0x000000000b117211 */ /* 0x000fc600000f0eff */
[C---:B------:R-:W-:Y:S01]  /*0690*/  IMAD R11, R8.reuse, 0x4, R23 ;  /* 0x00000004080b7824 */ /* 0x040fe200078e0217 */
[-C--:B------:R-:W-:Y:S01]  /*06a0*/  LEA R18, P0, R23, R2.reuse, 0x1 ;  /* 0x0000000217127211 */ /* 0x080fe200078008ff */
[----:B------:R0:W5:Y:S02]  /*06b0*/  LDG.E.U16 R54, desc[UR10][R16.64] ;  /* 0x0000000a10367981 */ /* 0x000164000c1e1500 */
[C---:B------:R-:W-:Y:S01]  /*06c0*/  IMAD R25, R8.reuse, 0x4, R11 ;  /* 0x0000000408197824 */ /* 0x040fe200078e020b */
[----:B------:R-:W-:Y:S02]  /*06d0*/  LEA R22, P1, R11, R2, 0x1 ;  /* 0x000000020b167211 */ /* 0x000fe400078208ff */
[-C--:B------:R-:W-:Y:S02]  /*06e0*/  LEA.HI.X.SX32 R19, R23, R0.reuse, 0x1, P0 ;  /* 0x0000000017137211 */ /* 0x080fe400000f0eff */
[----:B------:R-:W-:Y:S02]  /*06f0*/  LEA.HI.X.SX32 R23, R11, R0, 0x1, P1 ;  /* 0x000000000b177211 */ /* 0x000fe400008f0eff */
[----:B-1----:R-:W-:Y:S01]  /*0700*/  LEA R14, P0, R25, R2, 0x1 ;  /* 0x00000002190e7211 */ /* 0x002fe200078008ff */
[----:B------:R1:W5:Y:S01]  /*0710*/  LDG.E.U16 R55, desc[UR10][R18.64] ;  /* 0x0000000a12377981 */ /* 0x000362000c1e1500 */
[----:B------:R-:W-:-:S02]  /*0720*/  LEA R11, R8, R25, 0x2 ;  /* 0x00000019080b7211 */ /* 0x000fc400078e10ff */
[----:B------:R-:W-:Y:S01]  /*0730*/  LEA.HI.X.SX32 R15, R25, R0, 0x1, P0 ;  /* 0x00000000190f7211 */ /* 0x000fe200000f0eff */
[----:B------:R1:W5:Y:S01]  /*0740*/  LDG.E.U16 R56, desc[UR10][R22.64] ;  /* 0x0000000a16387981 */ /* 0x000362000c1e1500 */
[C---:B0-----:R-:W-:Y:S01]  /*0750*/  LEA R12, P0, R11.reuse, R2, 0x1 ;  /* 0x000000020b0c7211 */ /* 0x041fe200078008ff */
[C---:B------:R-:W-:Y:S02]  /*0760*/  IMAD R21, R8.reuse, 0x4, R11 ;  /* 0x0000000408157824 */ /* 0x040fe400078e020b */
[----:B------:R0:W5:Y:S01]  /*0770*/  LDG.E.U16 R57, desc[UR10][R14.64] ;  /* 0x0000000a0e397981 */ /* 0x000162000c1e1500 */
[----:B------:R-:W-:Y:S01]  /*0780*/  LEA.HI.X.SX32 R13, R11, R0, 0x1, P0 ;  /* 0x000000000b0d7211 */ /* 0x000fe200000f0eff */
[----:B------:R-:W-:Y:S01]  /*0790*/  IMAD R11, R8, 0x4, R21 ;  /* 0x00000004080b7824 */ /* 0x000fe200078e0215 */
[----:B------:R-:W-:-:S03]  /*07a0*/  LEA R16, P0, R21, R2, 0x1 ;  /* 0x0000000215107211 */ /* 0x000fc600078008ff */
[----:B------:R0:W5:Y:S01]  /*07b0*/  LDG.E.U16 R58, desc[UR10][R12.64] ;  /* 0x0000000a0c3a7981 */ /* 0x000162000c1e1500 */
[----:B------:R-:W-:Y:S02]  /*07c0*/  LEA R20, P1, R11, R2, 0x1 ;  /* 0x000000020b147211 */ /* 0x000fe400078208ff */
[C---:B------:R-:W-:Y:S02]  /*07d0*/  LEA R25, R8.reuse, R11, 0x2 ;  /* 0x0000000b08197211 */ /* 0x040fe400078e10ff */
[-C--:B------:R-:W-:Y:S02]  /*07e0*/  LEA.HI.X.SX32 R17, R21, R0.reuse, 0x1, P0 ;  /* 0x0000000015117211 */ /* 0x080fe400000f0eff */
[----:B------:R-:W-:Y:S01]  /*07f0*/  LEA.HI.X.SX32 R21, R11, R0, 0x1, P1 ;  /* 0x000000000b157211 */ /* 0x000fe200008f0eff */
[C---:B------:R-:W-:Y:S01]  /*0800*/  IMAD R11, R8.reuse, 0x4, R25 ;  /* 0x00000004080b7824 */ /* 0x040fe200078e0219 */
[C---:B-1----:R-:W-:Y:S01]  /*0810*/  LEA R18, P0, R25.reuse, R2, 0x1 ;  /* 0x0000000219127211 */ /* 0x042fe200078008ff */
[----:B------:R1:W5:Y:S02]  /*0820*/  LDG.E.U16 R59, desc[UR10][R16.64] ;  /* 0x0000000a103b7981 */ /* 0x000364000c1e1500 */
[----:B------:R-:W-:Y:S01]  /*0830*/  IMAD R23, R8, 0x4, R11 ;  /* 0x0000000408177824 */ /* 0x000fe200078e020b */
[----:B------:R-:W-:Y:S01]  /*0840*/  LEA.HI.X.SX32 R19, R25, R0, 0x1, P0 ;  /* 0x0000000019137211 */ /* 0x000fe200000f0eff */
[----:B------:R1:W5:Y:S01]  /*0850*/  LDG.E.U16 R60, desc[UR10][R20.64] ;  /* 0x0000000a143c7981 */ /* 0x000362000c1e1500 */
[----:B0-----:R-:W-:-:S03]  /*0860*/  LEA R14, P0, R11, R2, 0x1 ;  /* 0x000000020b0e7211 */ /* 0x001fc600078008ff */
[----:B------:R0:W5:Y:S01]  /*0870*/  LDG.E.U16 R61, desc[UR10][R18.64] ;  /* 0x0000000a123d7981 */ /* 0x000162000c1e1500 */
[----:B------:R-:W-:Y:S02]  /*0880*/  LEA.HI.X.SX32 R15, R11, R0, 0x1, P0 ;  /* 0x000000000b0f7211 */ /* 0x000fe400000f0eff */
[C---:B------:R-:W-:Y:S02]  /*0890*/  LEA R11, R8.reuse, R23, 0x2 ;  /* 0x00000017080b7211 */ /* 0x040fe400078e10ff */
[-C--:B------:R-:W-:Y:S01]  /*08a0*/  LEA R12, P0, R23, R2.reuse, 0x1 ;  /* 0x00000002170c7211 */ /* 0x080fe200078008ff */
[----:B------:R0:W5:Y:S02]  /*08b0*/  LDG.E.U16 R62, desc[UR10][R14.64] ;  /* 0x0000000a0e3e7981 */ /* 0x000164000c1e1500 */
[----:B------:R-:W-:Y:S01]  /*08c0*/  IMAD R25, R8, 0x4, R11 ;  /* 0x0000000408197824 */ /* 0x000fe200078e020b */
[----:B------:R-:W-:-:S03]  /*08d0*/  LEA R22, P1, R11, R2, 0x1 ;  /* 0x000000020b167211 */ /* 0x000fc600078208ff */
[C---:B------:R-:W-:Y:S01]  /*08e0*/  IMAD R27, R8.reuse, 0x4, R25 ;  /* 0x00000004081b7824 */ /* 0x040fe200078e0219 */
[-C--:B------:R-:W-:Y:S02]  /*08f0*/  LEA.HI.X.SX32 R13, R23, R0.reuse, 0x1, P0 ;  /* 0x00000000170d7211 */ /* 0x080fe400000f0eff */
[----:B------:R-:W-:Y:S02]  /*0900*/  LEA.HI.X.SX32 R23, R11, R0, 0x1, P1 ;  /* 0x000000000b177211 */ /* 0x000fe400008f0eff */
[----:B------:R-:W-:Y:S01]  /*0910*/  LEA R11, R8, R27, 0x2 ;  /* 0x0000001b080b7211 */ /* 0x000fe200078e10ff */
[----:B------:R0:W5:Y:S01]  /*0920*/  LDG.E.U16 R63, desc[UR10][R12.64] ;  /* 0x0000000a0c3f7981 */ /* 0x000162000c1e1500 */
[----:B-1----:R-:W-:-:S03]  /*0930*/  LEA R16, P0, R25, R2, 0x1 ;  /* 0x0000000219107211 */ /* 0x002fc600078008ff */
[C---:B------:R-:W-:Y:S01]  /*0940*/  IMAD R21, R8.reuse, 0x4, R11 ;  /* 0x0000000408157824 */ /* 0x040fe200078e020b */
[----:B------:R-:W-:Y:S01]  /*0950*/  LEA.HI.X.SX32 R17, R25, R0, 0x1, P0 ;  /* 0x0000000019117211 */ /* 0x000fe200000f0eff */
[----:B------:R1:W5:Y:S01]  /*0960*/  LDG.E.U16 R64, desc[UR10][R22.64] ;  /* 0x0000000a16407981 */ /* 0x000362000c1e1500 */
[C---:B0-----:R-:W-:Y:S01]  /*0970*/  LEA R18, P0, R27.reuse, R2, 0x1 ;  /* 0x000000021b127211 */ /* 0x041fe200078008ff */
[C---:B------:R-:W-:Y:S02]  /*0980*/  IMAD R25, R8.reuse, 0x4, R21 ;  /* 0x0000000408197824 */ /* 0x040fe400078e0215 */
[----:B------:R0:W5:Y:S01]  /*0990*/  LDG.E.U16 R65, desc[UR10][R16.64] ;  /* 0x0000000a10417981 */ /* 0x000162000c1e1500 */
[----:B------:R-:W-:Y:S02]  /*09a0*/  LEA.HI.X.SX32 R19, R27, R0, 0x1, P0 ;  /* 0x000000001b137211 */ /* 0x000fe400000f0eff */
[C---:B------:R-:W-:Y:S02]  /*09b0*/  LEA R14, P0, R11.reuse, R2, 0x1 ;  /* 0x000000020b0e7211 */ /* 0x040fe400078008ff */
[----:B------:R-:W-:Y:S01]  /*09c0*/  LEA R27, R8, R25, 0x2 ;  /* 0x00000019081b7211 */ /* 0x000fe200078e10ff */
[----:B------:R0:W5:Y:S01]  /*09d0*/  LDG.E.U16 R66, desc[UR10][R18.64] ;  /* 0x0000000a12427981 */ /* 0x000162000c1e1500 */
[----:B------:R-:W-:-:S03]  /*09e0*/  LEA.HI.X.SX32 R15, R11, R0, 0x1, P0 ;  /* 0x000000000b0f7211 */ /* 0x000fc600000f0eff */
[C---:B------:R-:W-:Y:S01]  /*09f0*/  IMAD R11, R8.reuse, 0x4, R27 ;  /* 0x00000004080b7824 */ /* 0x040fe200078e021b */
[C---:B------:R-:W-:Y:S01]  /*0a00*/  LEA R12, P0, R25.reuse, R2, 0x1 ;  /* 0x00000002190c7211 */ /* 0x040fe200078008ff */
[----:B------:R0:W5:Y:S02]  /*0a10*/  LDG.E.U16 R67, desc[UR10][R14.64] ;  /* 0x0000000a0e437981 */ /* 0x000164000c1e1500 */
[----:B-1----:R-:W-:Y:S01]  /*0a20*/  IMAD R23, R8, 0x4, R11 ;  /* 0x0000000408177824 */ /* 0x002fe200078e020b */
[----:B------:R-:W-:-:S04]  /*0a30*/  LEA.HI.X.SX32 R13, R25, R0, 0x1, P0 ;  /* 0x00000000190d7211 */ /* 0x000fc800000f0eff */
[----:B------:R-:W-:Y:S01]  /*0a40*/  LEA R25, R8, R23, 0x2 ;  /* 0x0000001708197211 */ /* 0x000fe200078e10ff */
[----:B------:R1:W5:Y:S01]  /*0a50*/  LDG.E.U16 R69, desc[UR10][R12.64] ;  /* 0x0000000a0c457981 */ /* 0x000362000c1e1500 */
[----:B0-----:R-:W-:-:S03]  /*0a60*/  LEA R16, P0, R27, R2, 0x1 ;  /* 0x000000021b107211 */ /* 0x001fc600078008ff */
[----:B------:R-:W-:Y:S01]  /*0a70*/  IMAD R29, R8, 0x4, R25 ;  /* 0x00000004081d7824 */ /* 0x000fe200078e0219 */
[----:B------:R-:W-:-:S03]  /*0a80*/  LEA.HI.X.SX32 R17, R27, R0, 0x1, P0 ;  /* 0x000000001b117211 */ /* 0x000fc600000f0eff */
[C---:B------:R-:W-:Y:S01]  /*0a90*/  IMAD R27, R8.reuse, 0x4, R29 ;  /* 0x00000004081b7824 */ /* 0x040fe200078e021d */
[C---:B------:R-:W-:Y:S01]  /*0aa0*/  LEA R18, P0, R11.reuse, R2, 0x1 ;  /* 0x000000020b127211 */ /* 0x040fe200078008ff */
[----:B------:R0:W5:Y:S03]  /*0ab0*/  LDG.E.U16 R70, desc[UR10][R16.64] ;  /* 0x0000000a10467981 */ /* 0x000166000c1e1500 */
[----:B------:R-:W-:Y:S02]  /*0ac0*/  LEA R31, R8, R27, 0x2 ;  /* 0x0000001b081f7211 */ /* 0x000fe400078e10ff */
[----:B------:R-:W-:-:S03]  /*0ad0*/  LEA.HI.X.SX32 R19, R11, R0, 0x1, P0 ;  /* 0x000000000b137211 */ /* 0x000fc600000f0eff */
[C---:B------:R-:W-:Y:S01]  /*0ae0*/  IMAD R11, R8.reuse, 0x4, R31 ;  /* 0x00000004080b7824 */ /* 0x040fe200078e021f */
[C---:B------:R-:W-:Y:S01]  /*0af0*/  LEA R14, P0, R25.reuse, R2, 0x1 ;  /* 0x00000002190e7211 */ /* 0x040fe200078008ff */
[----:B------:R0:W5:Y:S02]  /*0b00*/  LDG.E.U16 R71, desc[UR10][R18.64] ;  /* 0x0000000a12477981 */ /* 0x000164000c1e1500 */
[C---:B------:R-:W-:Y:S01]  /*0b10*/  IMAD R33, R8.reuse, 0x4, R11 ;  /* 0x0000000408217824 */ /* 0x040fe200078e020b */
[----:B------:R-:W-:Y:S02]  /*0b20*/  LEA.HI.X.SX32 R15, R25, R0, 0x1, P0 ;  /* 0x00000000190f7211 */ /* 0x000fe400000f0eff */
[-C--:B-1----:R-:W-:Y:S02]  /*0b30*/  LEA R12, P0, R29, R2.reuse, 0x1 ;  /* 0x000000021d0c7211 */ /* 0x082fe400078008ff */
[----:B------:R-:W-:Y:S01]  /*0b40*/  LEA R25, R8, R33, 0x2 ;  /* 0x0000002108197211 */ /* 0x000fe200078e10ff */
[----:B------:R-:W5:Y:S01]  /*0b50*/  LDG.E.U16 R73, desc[UR10][R14.64] ;  /* 0x0000000a0e497981 */ /* 0x000f62000c1e1500 */
[----:B------:R-:W-:-:S02]  /*0b60*/  LEA R20, P1, R21, R2, 0x1 ;  /* 0x0000000215147211 */ /* 0x000fc400078208ff */
[-C--:B------:R-:W-:Y:S01]  /*0b70*/  LEA.HI.X.SX32 R13, R29, R0.reuse, 0x1, P0 ;  /* 0x000000001d0d7211 */ /* 0x080fe200000f0eff */
[C---:B------:R-:W-:Y:S01]  /*0b80*/  IMAD R29, R8.reuse, 0x4, R25 ;  /* 0x00000004081d7824 */ /* 0x040fe200078e0219 */
[----:B------:R-:W-:Y:S02]  /*0b90*/  LEA.HI.X.SX32 R21, R21, R0, 0x1, P1 ;  /* 0x0000000015157211 */ /* 0x000fe400008f0eff */
[-C--:B------:R-:W-:Y:S01]  /*0ba0*/  LEA R22, P1, R23, R2.reuse, 0x1 ;  /* 0x0000000217167211 */ /* 0x080fe200078208ff */
[----:B------:R-:W-:Y:S01]  /*0bb0*/  IMAD R35, R8, 0x4, R29 ;  /* 0x0000000408237824 */ /* 0x000fe200078e021d */
[----:B0-----:R-:W-:Y:S01]  /*0bc0*/  LEA R16, P0, R27, R2, 0x1 ;  /* 0x000000021b107211 */ /* 0x001fe200078008ff */
[----:B------:R0:W5:Y:S01]  /*0bd0*/  LDG.E.U16 R68, desc[UR10][R20.64] ;  /* 0x0000000a14447981 */ /* 0x000162000c1e1500 */
[-C--:B------:R-:W-:Y:S02]  /*0be0*/  LEA.HI.X.SX32 R23, R23, R0.reuse, 0x1, P1 ;  /* 0x0000000017177211 */ /* 0x080fe400008f0eff */
[----:B------:R-:W-:Y:S01]  /*0bf0*/  LEA.HI.X.SX32 R17, R27, R0, 0x1, P0 ;  /* 0x000000001b117211 */ /* 0x000fe200000f0eff */
[----:B------:R1:W5:Y:S01]  /*0c00*/  LDG.E.U16 R74, desc[UR10][R12.64] ;  /* 0x0000000a0c4a7981 */ /* 0x000362000c1e1500 */
[----:B------:R-:W-:-:S02]  /*0c10*/  LEA R18, P1, R31, R2, 0x1 ;  /* 0x000000021f127211 */ /* 0x000fc400078208ff */
[C---:B------:R-:W-:Y:S01]  /*0c20*/  LEA R27, R8.reuse, R35, 0x2 ;  /* 0x00000023081b7211 */ /* 0x040fe200078e10ff */
[----:B------:R1:W5:Y:S01]  /*0c30*/  LDG.E.U16 R75, desc[UR10][R16.64] ;  /* 0x0000000a104b7981 */ /* 0x000362000c1e1500 */
[----:B------:R-:W-:Y:S02]  /*0c40*/  LEA.HI.X.SX32 R19, R31, R0, 0x1, P1 ;  /* 0x000000001f137211 */ /* 0x000fe400008f0eff */
[C---:B0-----:R-:W-:Y:S01]  /*0c50*/  LEA R20, P0, R11.reuse, R2, 0x1 ;  /* 0x000000020b147211 */ /* 0x041fe200078008ff */
[C---:B------:R-:W-:Y:S01]  /*0c60*/  IMAD R31, R8.reuse, 0x4, R27 ;  /* 0x00000004081f7824 */ /* 0x040fe200078e021b */
[----:B------:R-:W5:Y:S02]  /*0c70*/  LDG.E.U16 R72, desc[UR10][R22.64] ;  /* 0x0000000a16487981 */ /* 0x000f64000c1e1500 */
[----:B------:R-:W-:Y:S01]  /*0c80*/  LEA.HI.X.SX32 R21, R11, R0, 0x1, P0 ;  /* 0x000000000b157211 */ /* 0x000fe200000f0eff */
[C---:B------:R-:W-:Y:S01]  /*0c90*/  IMAD R11, R8.reuse, 0x4, R31 ;  /* 0x00000004080b7824 */ /* 0x040fe200078e021f */
[C---:B------:R-:W-:Y:S01]  /*0ca0*/  LEA R14, P0, R33.reuse, R2, 0x1 ;  /* 0x00000002210e7211 */ /* 0x040fe200078008ff */
[----:B------:R0:W5:Y:S03]  /*0cb0*/  LDG.E.U16 R76, desc[UR10][R18.64] ;  /* 0x0000000a124c7981 */ /* 0x000166000c1e1500 */
[----:B------:R-:W-:Y:S01]  /*0cc0*/  LEA.HI.X.SX32 R15, R33, R0, 0x1, P0 ;  /* 0x00000000210f7211 */ /* 0x000fe200000f0eff */
[----:B------:R0:W5:Y:S01]  /*0cd0*/  LDG.E.U16 R77, desc[UR10][R20.64] ;  /* 0x0000000a144d7981 */ /* 0x000162000c1e1500 */
[----:B------:R-:W-:-:S02]  /*0ce0*/  LEA R33, R8, R11, 0x2 ;  /* 0x0000000b08217211 */ /* 0x000fc400078e10ff */
[----:B-1----:R-:W-:Y:S01]  /*0cf0*/  LEA R12, P0, R25, R2, 0x1 ;  /* 0x00000002190c7211 */ /* 0x002fe200078008ff */
[----:B------:R-:W5:Y:S02]  /*0d00*/  LDG.E.U16 R78, desc[UR10][R14.64] ;  /* 0x0000000a0e4e7981 */ /* 0x000f64000c1e1500 */
[----:B------:R-:W-:-:S04]  /*0d10*/  IMAD R37, R8, 0x4, R33 ;  /* 0x0000000408257824 */ /* 0x000fc800078e0221 */
[----:B------:R-:W-:Y:S01]  /*0d20*/  IMAD R39, R8, 0x4, R37 ;  /* 0x0000000408277824 */ /* 0x000fe200078e0225 */
[----:B------:R-:W-:-:S04]  /*0d30*/  LEA.HI.X.SX32 R13, R25, R0, 0x1, P0 ;  /* 0x00000000190d7211 */ /* 0x000fc800000f0eff */
[----:B------:R-:W-:Y:S01]  /*0d40*/  LEA R25, R8, R39, 0x2 ;  /* 0x0000002708197211 */ /* 0x000fe200078e10ff */
[----:B------:R1:W5:Y:S01]  /*0d50*/  LDG.E.U16 R79, desc[UR10][R12.64] ;  /* 0x0000000a0c4f7981 */ /* 0x000362000c1e1500 */
[----:B------:R-:W-:-:S03]  /*0d60*/  LEA R16, P0, R27, R2, 0x1 ;  /* 0x000000021b107211 */ /* 0x000fc600078008ff */
[C---:B------:R-:W-:Y:S01]  /*0d70*/  IMAD R41, R8.reuse, 0x4, R25 ;  /* 0x0000000408297824 */ /* 0x040fe200078e0219 */
[----:B------:R-:W-:Y:S02]  /*0d80*/  LEA.HI.X.SX32 R17, R27, R0, 0x1, P0 ;  /* 0x000000001b117211 */ /* 0x000fe400000f0eff */
[-C--:B0-----:R-:W-:Y:S01]  /*0d90*/  LEA R18, P0, R11, R2.reuse, 0x1 ;  /* 0x000000020b127211 */ /* 0x081fe200078008ff */
[C---:B------:R-:W-:Y:S01]  /*0da0*/  IMAD R27, R8.reuse, 0x4, R41 ;  /* 0x00000004081b7824 */ /* 0x040fe200078e0229 */
[----:B------:R-:W-:Y:S01]  /*0db0*/  LEA R22, P1, R29, R2, 0x1 ;  /* 0x000000021d167211 */ /* 0x000fe200078208ff */
[----:B------:R-:W5:Y:S01]  /*0dc0*/  LDG.E.U16 R81, desc[UR10][R16.64] ;  /* 0x0000000a10517981 */ /* 0x000f62000c1e1500 */
[-C--:B------:R-:W-:Y:S02]  /*0dd0*/  LEA.HI.X.SX32 R19, R11, R0.reuse, 0x1, P0 ;  /* 0x000000000b137211 */ /* 0x080fe400000f0eff */
[C---:B------:R-:W-:Y:S02]  /*0de0*/  LEA R11, R8.reuse, R27, 0x2 ;  /* 0x0000001b080b7211 */ /* 0x040fe400078e10ff */
[----:B------:R-:W-:Y:S01]  /*0df0*/  LEA.HI.X.SX32 R23, R29, R0, 0x1, P1 ;  /* 0x000000001d177211 */ /* 0x000fe200008f0eff */
[----:B------:R-:W5:Y:S01]  /*0e00*/  LDG.E.U16 R82, desc[UR10][R18.64] ;  /* 0x0000000a12527981 */ /* 0x000f62000c1e1500 */
[-C--:B------:R-:W-:Y:S01]  /*0e10*/  LEA R20, P1, R37, R2.reuse, 0x1 ;  /* 0x0000000225147211 */ /* 0x080fe200078208ff */
[C---:B-1----:R-:W-:Y:S01]  /*0e20*/  IMAD R13, R8.reuse, 0x4, R11 ;  /* 0x00000004080d7824 */ /* 0x042fe200078e020b */
[----:B------:R-:W-:Y:S01]  /*0e30*/  LEA R14, P0, R25, R2, 0x1 ;  /* 0x00000002190e7211 */ /* 0x000fe200078008ff */
[----:B------:R0:W5:Y:S01]  /*0e40*/  LDG.E.U16 R80, desc[UR10][R22.64] ;  /* 0x0000000a16507981 */ /* 0x000162000c1e1500 */
[-C--:B------:R-:W-:Y:S01]  /*0e50*/  LEA.HI.X.SX32 R21, R37, R0.reuse, 0x1, P1 ;  /* 0x0000000025157211 */ /* 0x080fe200008f0eff */
[----:B------:R-:W-:Y:S01]  /*0e60*/  IMAD R37, R8, 0x4, R13 ;  /* 0x0000000408257824 */ /* 0x000fe200078e020d */
[----:B------:R-:W-:-:S02]  /*0e70*/  LEA.HI.X.SX32 R15, R25, R0, 0x1, P0 ;  /* 0x00000000190f7211 */ /* 0x000fc400000f0eff */
[-C--:B------:R-:W-:Y:S01]  /*0e80*/  LEA R24, P1, R13, R2.reuse, 0x1 ;  /* 0x000000020d187211 */ /* 0x080fe200078208ff */
[----:B------:R-:W5:Y:S01]  /*0e90*/  LDG.E.U16 R83, desc[UR10][R20.64] ;  /* 0x0000000a14537981 */ /* 0x000f62000c1e1500 */
[C---:B------:R-:W-:Y:S02]  /*0ea0*/  LEA R29, R8.reuse, R37, 0x2 ;  /* 0x00000025081d7211 */ /* 0x040fe400078e10ff */
[C---:B0-----:R-:W-:Y:S01]  /*0eb0*/  LEA R22, P0, R27.reuse, R2, 0x1 ;  /* 0x000000021b167211 */ /* 0x041fe200078008ff */
[----:B------:R0:W5:Y:S02]  /*0ec0*/  LDG.E.U16 R84, desc[UR10][R14.64] ;  /* 0x0000000a0e547981 */ /* 0x000164000c1e1500 */
[C---:B------:R-:W-:Y:S01]  /*0ed0*/  IMAD R43, R8.reuse, 0x4, R29 ;  /* 0x00000004082b7824 */ /* 0x040fe200078e021d */
[----:B------:R-:W-:Y:S02]  /*0ee0*/  LEA.HI.X.SX32 R23, R27, R0, 0x1, P0 ;  /* 0x000000001b177211 */ /* 0x000fe400000f0eff */
[----:B------:R-:W-:Y:S01]  /*0ef0*/  LEA R26, P0, R29, R2, 0x1 ;  /* 0x000000021d1a7211 */ /* 0x000fe200078008ff */
[----:B------:R-:W-:Y:S01]  /*0f00*/  IMAD R45, R8, 0x4, R43 ;  /* 0x00000004082d7824 */ /* 0x000fe200078e022b */
[-C--:B------:R-:W-:Y:S01]  /*0f10*/  LEA.HI.X.SX32 R25, R13, R0.reuse, 0x1, P1 ;  /* 0x000000000d197211 */ /* 0x080fe200008f0eff */
[----:B------:R1:W5:Y:S01]  /*0f20*/  LDG.E.U16 R85, desc[UR10][R22.64] ;  /* 0x0000000a16557981 */ /* 0x000362000c1e1500 */
[----:B------:R-:W-:-:S02]  /*0f30*/  LEA.HI.X.SX32 R27, R29, R0, 0x1, P0 ;  /* 0x000000001d1b7211 */ /* 0x000fc400000f0eff */
[-C--:B------:R-:W-:Y:S01]  /*0f40*/  LEA R28, P1, R45, R2.reuse, 0x1 ;  /* 0x000000022d1c7211 */ /* 0x080fe200078208ff */
[----:B------:R1:W5:Y:S01]  /*0f50*/  LDG.E.U16 R86, desc[UR10][R24.64] ;  /* 0x0000000a18567981 */ /* 0x000362000c1e1500 */
[----:B------:R-:W-:Y:S02]  /*0f60*/  LEA R12, P0, R35, R2, 0x1 ;  /* 0x00000002230c7211 */ /* 0x000fe400078008ff */
[-C--:B------:R-:W-:Y:S01]  /*0f70*/  LEA.HI.X.SX32 R29, R45, R0.reuse, 0x1, P1 ;  /* 0x000000002d1d7211 */ /* 0x080fe200008f0eff */
[----:B------:R-:W5:Y:S01]  /*0f80*/  LDG.E.U16 R27, desc[UR10][R26.64] ;  /* 0x0000000a1a1b7981 */ /* 0x000f62000c1e1500 */
[----:B------:R-:W-:Y:S02]  /*0f90*/  LEA.HI.X.SX32 R13, R35, R0, 0x1, P0 ;  /* 0x00000000230d7211 */ /* 0x000fe400000f0eff */
[-C--:B0-----:R-:W-:Y:S01]  /*0fa0*/  LEA R14, P1, R31, R2.reuse, 0x1 ;  /* 0x000000021f0e7211 */ /* 0x081fe200078208ff */
[----:B------:R-:W5:Y:S01]  /*0fb0*/  LDG.E.U16 R28, desc[UR10][R28.64] ;  /* 0x0000000a1c1c7981 */ /* 0x000f62000c1e1500 */
[----:B------:R-:W-:-:S02]  /*0fc0*/  LEA R16, P0, R33, R2, 0x1 ;  /* 0x0000000221107211 */ /* 0x000fc400078008ff */
[-C--:B------:R-:W-:Y:S02]  /*0fd0*/  LEA.HI.X.SX32 R15, R31, R0.reuse, 0x1, P1 ;  /* 0x000000001f0f7211 */ /* 0x080fe400008f0eff */
[----:B------:R-:W-:Y:S01]  /*0fe0*/  LEA.HI.X.SX32 R17, R33, R0, 0x1, P0 ;  /* 0x0000000021117211 */ /* 0x000fe200000f0eff */
[----:B------:R0:W5:Y:S01]  /*0ff0*/  LDG.E.U16 R31, desc[UR10][R12.64] ;  /* 0x0000000a0c1f7981 */ /* 0x000162000c1e1500 */
[-C--:B------:R-:W-:Y:S02]  /*1000*/  LEA R18, P1, R39, R2.reuse, 0x1 ;  /* 0x0000000227127211 */ /* 0x080fe400078208ff */
[----:B------:R-:W-:Y:S01]  /*1010*/  LEA R20, P0, R41, R2, 0x1 ;  /* 0x0000000229147211 */ /* 0x000fe200078008ff */
[----:B------:R0:W5:Y:S01]  /*1020*/  LDG.E.U16 R26, desc[UR10][R14.64] ;  /* 0x0000000a0e1a7981 */ /* 0x000162000c1e1500 */
[-C--:B------:R-:W-:Y:S02]  /*1030*/  LEA.HI.X.SX32 R19, R39, R0.reuse, 0x1, P1 ;  /* 0x0000000027137211 */ /* 0x080fe400008f0eff */
[----:B------:R-:W-:Y:S01]  /*1040*/  LEA.HI.X.SX32 R21, R41, R0, 0x1, P0 ;  /* 0x0000000029157211 */ /* 0x000fe200000f0eff */
[----:B------:R-:W5:Y:S01]  /*1050*/  LDG.E.U16 R16, desc[UR10][R16.64] ;  /* 0x0000000a10107981 */ /* 0x000f62000c1e1500 */
[----:B-1----:R-:W-:-:S02]  /*1060*/  LEA R22, P0, R11, R2, 0x1 ;  /* 0x000000020b167211 */ /* 0x002fc400078008ff */
[----:B------:R-:W-:Y:S01]  /*1070*/  LEA R24, P1, R37, R2, 0x1 ;  /* 0x0000000225187211 */ /* 0x000fe200078208ff */
[----:B------:R-:W5:Y:S01]  /*1080*/  LDG.E.U16 R18, desc[UR10][R18.64] ;  /* 0x0000000a12127981 */ /* 0x000f62000c1e1500 */
[----:B------:R-:W-:Y:S02]  /*1090*/  LEA R45, R8, R45, 0x2 ;  /* 0x0000002d082d7211 */ /* 0x000fe400078e10ff */
[-C--:B------:R-:W-:Y:S01]  /*10a0*/  LEA.HI.X.SX32 R23, R11, R0.reuse, 0x1, P0 ;  /* 0x000000000b177211 */ /* 0x080fe200000f0eff */
[----:B------:R-:W5:Y:S01]  /*10b0*/  LDG.E.U16 R20, desc[UR10][R20.64] ;  /* 0x0000000a14147981 */ /* 0x000f62000c1e1500 */
[----:B------:R-:W-:Y:S02]  /*10c0*/  LEA.HI.X.SX32 R25, R37, R0, 0x1, P1 ;  /* 0x0000000025197211 */ /* 0x000fe400008f0eff */
[-C--:B0-----:R-:W-:Y:S01]  /*10d0*/  LEA R12, P0, R43, R2.reuse, 0x1 ;  /* 0x000000022b0c7211 */ /* 0x081fe200078008ff */
[----:B------:R-:W5:Y:S01]  /*10e0*/  LDG.E.U16 R22, desc[UR10][R22.64] ;  /* 0x0000000a16167981 */ /* 0x000f62000c1e1500 */
[----:B------:R-:W-:-:S02]  /*10f0*/  LEA R14, P1, R45, R2, 0x1 ;  /* 0x000000022d0e7211 */ /* 0x000fc400078208ff */
[-C--:B------:R-:W-:Y:S01]  /*1100*/  LEA.HI.X.SX32 R13, R43, R0.reuse, 0x1, P0 ;  /* 0x000000002b0d7211 */ /* 0x080fe200000f0eff */
[----:B------:R-:W5:Y:S01]  /*1110*/  LDG.E.U16 R24, desc[UR10][R24.64] ;  /* 0x0000000a18187981 */ /* 0x000f62000c1e1500 */
[----:B------:R-:W-:-:S03]  /*1120*/  LEA.HI.X.SX32 R15, R45, R0, 0x1, P1 ;  /* 0x000000002d0f7211 */ /* 0x000fc600008f0eff */
[----:B------:R-:W5:Y:S04]  /*1130*/  LDG.E.U16 R12, desc[UR10][R12.64] ;  /* 0x0000000a0c0c7981 */ /* 0x000f68000c1e1500 */
[----:B------:R-:W5:Y:S01]  /*1140*/  LDG.E.U16 R14, desc[UR10][R14.64] ;  /* 0x0000000a0e0e7981 */ /* 0x000f62000c1e1500 */
[----:B------:R-:W0:Y:S01]  /*1150*/  S2UR UR6, SR_CgaCtaId ;  /* 0x00000000000679c3 */ /* 0x000e220000008800 */
[----:B------:R-:W-:Y:S02]  /*1160*/  LOP3.LUT R0, R5, 0x3f, RZ, 0xc0, !PT ;  /* 0x0000003f05007812 */ /* 0x000fe400078ec0ff */
[----:B------:R-:W-:Y:S01]  /*1170*/  SHF.R.S32.HI R11, RZ, 0x6, R5 ;  /* 0x00000006ff0b7819 */ /* 0x000fe20000011405 */
[----:B------:R-:W-:Y:S02]  /*1180*/  UMOV UR4, 0x400 ;  /* 0x0000040000047882 */ /* 0x000fe40000000000 */
[----:B------:R-:W-:Y:S01]  /*1190*/  IMAD.SHL.U32 R0, R0, 0x2, RZ ;  /* 0x0000000200007824 */ /* 0x000fe200078e00ff */
[----:B------:R-:W-:-:S04]  /*11a0*/  SGXT R11, R11, 0x1 ;  /* 0x000000010b0b781a */ /* 0x000fc80000000200 */
[----:B------:R-:W-:-:S04]  /*11b0*/  LOP3.LUT R11, R0, 0x90, R11, 0x78, !PT ;  /* 0x00000090000b7812 */ /* 0x000fc800078e780b */
[----:B------:R-:W-:Y:S01]  /*11c0*/  LOP3.LUT R8, R11, 0x20, RZ, 0x3c, !PT ;  /* 0x000000200b087812 */ /* 0x000fe200078e3cff */
[----:B0-----:R-:W-:Y:S01]  /*11d0*/  ULEA UR6, UR6, UR4, 0x18 ;  /* 0x0000000406067291 */ /* 0x001fe2000f8ec0ff */
[----:B------:R-:W0:Y:S08]  /*11e0*/  LDCU UR4, c[0x0][0x3f0] ;  /* 0x00007e00ff0477ac */ /* 0x000e300008000800 */
[----:B--2---:R1:W-:Y:S04]  /*11f0*/  STS.U16 [R11+UR6], R3 ;  /* 0x000000030b007988 */ /* 0x0043e80008000406 */
[----:B---3--:R2:W-:Y:S04]  /*1200*/  STS.U16 [R11+UR6+0x200], R4 ;  /* 0x000200040b007988 */ /* 0x0085e80008000406 */
[----:B----4-:R-:W-:Y:S04]  /*1210*/  STS.U16 [R11+UR6+0x400], R30 ;  /* 0x0004001e0b007988 */ /* 0x010fe80008000406 */
[----:B------:R-:W-:Y:S04]  /*1220*/  STS.U16 [R11+UR6+0x600], R34 ;  /* 0x000600220b007988 */ /* 0x000fe80008000406 */
[----:B------:R-:W-:Y:S04]  /*1230*/  STS.U16 [R11+UR6+0x800], R38 ;  /* 0x000800260b007988 */ /* 0x000fe80008000406 */
[----:B------:R-:W-:Y:S04]  /*1240*/  STS.U16 [R11+UR6+0xa00], R42 ;  /* 0x000a002a0b007988 */ /* 0x000fe80008000406 */
[----:B------:R-:W-:Y:S04]  /*1250*/  STS.U16 [R11+UR6+0xc00], R46 ;  /* 0x000c002e0b007988 */ /* 0x000fe80008000406 */
[----:B------:R-:W-:Y:S04]  /*1260*/  STS.U16 [R11+UR6+0xe00], R48 ;  /* 0x000e00300b007988 */ /* 0x000fe80008000406 */
[----:B------:R-:W-:Y:S04]  /*1270*/  STS.U16 [R11+UR6+0x1000], R50 ;  /* 0x001000320b007988 */ /* 0x000fe80008000406 */
[----:B------:R-:W-:Y:S04]  /*1280*/  STS.U16 [R11+UR6+0x1200], R52 ;  /* 0x001200340b007988 */ /* 0x000fe80008000406 */
[----:B-----5:R-:W-:Y:S04]  /*1290*/  STS.U16 [R11+UR6+0x1400], R54 ;  /* 0x001400360b007988 */ /* 0x020fe80008000406 */
[----:B------:R-:W-:Y:S04]  /*12a0*/  STS.U16 [R11+UR6+0x1600], R56 ;  /* 0x001600380b007988 */ /* 0x000fe80008000406 */
[----:B------:R-:W-:Y:S04]  /*12b0*/  STS.U16 [R11+UR6+0x1800], R58 ;  /* 0x0018003a0b007988 */ /* 0x000fe80008000406 */
[----:B------:R-:W-:Y:S04]  /*12c0*/  STS.U16 [R11+UR6+0x1a00], R60 ;  /* 0x001a003c0b007988 */ /* 0x000fe80008000406 */
[----:B------:R-:W-:Y:S01]  /*12d0*/  STS.U16 [R11+UR6+0x1c00], R62 ;  /* 0x001c003e0b007988 */ /* 0x000fe20008000406 */
[----:B0-----:R-:W-:-:S03]  /*12e0*/  UISETP.GE.AND UP0, UPT, UR4, 0x1, UPT ;  /* 0x000000010400788c */ /* 0x001fc6000bf06270 */
[----:B------:R-:W-:Y:S04]  /*12f0*/  STS.U16 [R11+UR6+0x1e00], R64 ;  /* 0x001e00400b007988 */ /* 0x000fe80008000406 */
[----:B------:R-:W-:Y:S01]  /*1300*/  STS.U16 [R11+UR6+0x2000], R66 ;  /* 0x002000420b007988 */ /* 0x000fe20008000406 */
[----:B------:R-:W-:Y:S01]  /*1310*/  IMAD.MOV.U32 R0, RZ, RZ, -0x800000 ;  /* 0xff800000ff007424 */ /* 0x000fe200078e00ff */
[----:B------:R-:W-:Y:S01]  /*1320*/  MOV R2, 0xff800000 ;  /* 0xff80000000027802 */ /* 0x000fe20000000f00 */
[----:B-1----:R-:W-:Y:S01]  /*1330*/  IMAD.MOV.U32 R3, RZ, RZ, -0x800000 ;  /* 0xff800000ff037424 */ /* 0x002fe200078e00ff */
[----:B------:R-:W-:Y:S01]  /*1340*/  STS.U16 [R11+UR6+0x2400], R70 ;  /* 0x002400460b007988 */ /* 0x000fe20008000406 */
[----:B--2---:R-:W-:Y:S01]  /*1350*/  IMAD.MOV.U32 R4, RZ, RZ, -0x800000 ;  /* 0xff800000ff047424 */ /* 0x004fe200078e00ff */
[----:B------:R-:W-:Y:S01]  /*1360*/  MOV R166, 0x3f800000 ;  /* 0x3f80000000a67802 */ /* 0x000fe20000000f00 */
[----:B------:R-:W-:Y:S01]  /*1370*/  IMAD.MOV.U32 R167, RZ, RZ, 0x3f800000 ;  /* 0x3f800000ffa77424 */ /* 0x000fe200078e00ff */
[----:B------:R-:W-:Y:S01]  /*1380*/  MOV R169, 0x3f800000 ;  /* 0x3f80000000a97802 */ /* 0x000fe20000000f00 */
[----:B------:R-:W-:Y:S01]  /*1390*/  IMAD.MOV.U32 R168, RZ, RZ, 0x3f800000 ;  /* 0x3f800000ffa87424 */ /* 0x000fe200078e00ff */
[----:B------:R-:W-:-:S02]  /*13a0*/  CS2R R136, SRZ ;  /* 0x0000000000887805 */ /* 0x000fc4000001ff00 */
[----:B------:R-:W-:Y:S01]  /*13b0*/  CS2R R138, SRZ ;  /* 0x00000000008a7805 */ /* 0x000fe2000001ff00 */
[----:B------:R-:W-:Y:S04]  /*13c0*/  STS.U16 [R11+UR6+0x2200], R68 ;  /* 0x002200440b007988 */ /* 0x000fe80008000406 */
[----:B------:R-:W-:Y:S04]  /*13d0*/  STS.U16 [R11+UR6+0x2800], R74 ;  /* 0x0028004a0b007988 */ /* 0x000fe80008000406 */
[----:B------:R-:W-:Y:S04]  /*13e0*/  STS.U16 [R11+UR6+0x2600], R72 ;  /* 0x002600480b007988 */ /* 0x000fe80008000406 */
[----:B------:R-:W-:Y:S04]  /*13f0*/  STS.U16 [R11+UR6+0x2a00], R76 ;  /* 0x002a004c0b007988 */ /* 0x000fe80008000406 */
[----:B------:R-:W-:Y:S01]  /*1400*/  STS.U16 [R11+UR6+0x2c00], R78 ;  /* 0x002c004e0b007988 */ /* 0x000fe20008000406 */
[----:B------:R-:W-:-:S03]  /*1410*/  CS2R R132, SRZ ;  /* 0x0000000000847805 */ /* 0x000fc6000001ff00 */
[----:B------:R-:W-:Y:S04]  /*1420*/  STS.U16 [R11+UR6+0x3000], R81 ;  /* 0x003000510b007988 */ /* 0x000fe80008000406 */
[----:B------:R-:W-:Y:S04]  /*1430*/  STS.U16 [R11+UR6+0x3200], R82 ;  /* 0x003200520b007988 */ /* 0x000fe80008000406 */
[----:B------:R-:W-:Y:S04]  /*1440*/  STS.U16 [R11+UR6+0x2e00], R80 ;  /* 0x002e00500b007988 */ /* 0x000fe80008000406 */
[----:B------:R-:W-:Y:S04]  /*1450*/  STS.U16 [R11+UR6+0x3400], R83 ;  /* 0x003400530b007988 */ /* 0x000fe80008000406 */
[----:B------:R-:W-:Y:S04]  /*1460*/  STS.U16 [R11+UR6+0x3600], R84 ;  /* 0x003600540b007988 */ /* 0x000fe80008000406 */
[----:B------:R0:W-:Y:S04]  /*1470*/  STS.U16 [R11+UR6+0x3800], R85 ;  /* 0x003800550b007988 */ /* 0x0001e80008000406 */
[----:B------:R1:W-:Y:S04]  /*1480*/  STS.U16 [R11+UR6+0x3a00], R86 ;  /* 0x003a00560b007988 */ /* 0x0003e80008000406 */
[----:B------:R-:W-:Y:S04]  /*1490*/  STS.U16 [R11+UR6+0x3c00], R27 ;  /* 0x003c001b0b007988 */ /* 0x000fe80008000406 */
        /* <DEDUP_REMOVED lines=29> */
[----:B------:R-:W-:Y:S01]  /*1670*/  STS.U16 [R8+UR6+0x3f00], R14 ;  /* 0x003f000e08007988 */ /* 0x000fe20008000406 */
[----:B------:R-:W-:-:S02]  /*1680*/  CS2R R134, SRZ ;  /* 0x0000000000867805 */ /* 0x000fc4000001ff00 */
[----:B------:R-:W-:Y:S02]  /*1690*/  CS2R R128, SRZ ;  /* 0x0000000000807805 */ /* 0x000fe4000001ff00 */
[----:B------:R-:W-:Y:S01]  /*16a0*/  CS2R R130, SRZ ;  /* 0x0000000000827805 */ /* 0x000fe2000001ff00 */
[----:B------:R-:W-:Y:S01]  /*16b0*/  STS.U16 [R8+UR6+0x300], R10 ;  /* 0x0003000a08007988 */ /* 0x000fe20008000406 */
[----:B------:R-:W-:Y:S02]  /*16c0*/  CS2R R124, SRZ ;  /* 0x00000000007c7805 */ /* 0x000fe4000001ff00 */
[----:B------:R-:W-:Y:S02]  /*16d0*/  CS2R R126, SRZ ;  /* 0x00000000007e7805 */ /* 0x000fe4000001ff00 */
[----:B------:R-:W-:Y:S01]  /*16e0*/  CS2R R120, SRZ ;  /* 0x0000000000787805 */ /* 0x000fe2000001ff00 */
[----:B------:R2:W-:Y:S01]  /*16f0*/  STS.U16 [R8+UR6+0x2b00], R77 ;  /* 0x002b004d08007988 */ /* 0x0005e20008000406 */
[----:B------:R-:W-:-:S02]  /*1700*/  CS2R R122, SRZ ;  /* 0x00000000007a7805 */ /* 0x000fc4000001ff00 */
[----:B------:R-:W-:Y:S02]  /*1710*/  CS2R R116, SRZ ;  /* 0x0000000000747805 */ /* 0x000fe4000001ff00 */
[----:B------:R-:W-:Y:S01]  /*1720*/  CS2R R118, SRZ ;  /* 0x0000000000767805 */ /* 0x000fe2000001ff00 */
[----:B------:R3:W-:Y:S01]  /*1730*/  STS.U16 [R8+UR6+0x2d00], R79 ;  /* 0x002d004f08007988 */ /* 0x0007e20008000406 */
[----:B------:R-:W-:Y:S02]  /*1740*/  CS2R R112, SRZ ;  /* 0x0000000000707805 */ /* 0x000fe4000001ff00 */
[----:B------:R-:W-:Y:S02]  /*1750*/  CS2R R114, SRZ ;  /* 0x0000000000727805 */ /* 0x000fe4000001ff00 */
[----:B------:R-:W-:Y:S02]  /*1760*/  CS2R R108, SRZ ;  /* 0x00000000006c7805 */ /* 0x000fe4000001ff00 */
[----:B------:R-:W-:-:S02]  /*1770*/  CS2R R110, SRZ ;  /* 0x00000000006e7805 */ /* 0x000fc4000001ff00 */
[----:B------:R-:W-:Y:S02]  /*1780*/  CS2R R104, SRZ ;  /* 0x0000000000687805 */ /* 0x000fe4000001ff00 */
[----:B------:R-:W-:Y:S02]  /*1790*/  CS2R R106, SRZ ;  /* 0x00000000006a7805 */ /* 0x000fe4000001ff00 */
        /* <DEDUP_REMOVED lines=8> */
[----:B0-----:R-:W-:Y:S02]  /*1820*/  CS2R R84, SRZ ;  /* 0x0000000000547805 */ /* 0x001fe4000001ff00 */
[----:B-1----:R-:W-:-:S02]  /*1830*/  CS2R R86, SRZ ;  /* 0x0000000000567805 */ /* 0x002fc4000001ff00 */
[----:B------:R-:W-:Y:S02]  /*1840*/  CS2R R80, SRZ ;  /* 0x0000000000507805 */ /* 0x000fe4000001ff00 */
[----:B------:R-:W-:Y:S02]  /*1850*/  CS2R R82, SRZ ;  /* 0x0000000000527805 */ /* 0x000fe4000001ff00 */
[----:B--2---:R-:W-:Y:S02]  /*1860*/  CS2R R76, SRZ ;  /* 0x00000000004c7805 */ /* 0x004fe4000001ff00 */
[----:B---3--:R-:W-:Y:S02]  /*1870*/  CS2R R78, SRZ ;  /* 0x00000000004e7805 */ /* 0x008fe4000001ff00 */
[----:B------:R-:W-:Y:S01]  /*1880*/  LOP3.LUT R10, R5, 0x7f, RZ, 0xc0, !PT ;  /* 0x0000007f050a7812 */ /* 0x000fe200078ec0ff */
[----:B------:R-:W-:Y:S06]  /*1890*/  BRA.U !UP0, `(.L_x_0) ;  /* 0x0000004d08e87547 */ /* 0x000fec000b800000 */
[----:B------:R-:W0:Y:S01]  /*18a0*/  LDC R43, c[0x0][0x3d8] ;  /* 0x0000f600ff2b7b82 */ /* 0x000e220000000800 */
[----:B------:R-:W1:Y:S01]  /*18b0*/  LDCU.64 UR4, c[0x0][0x3d0] ;  /* 0x00007a00ff0477ac */ /* 0x000e620008000a00 */
[C---:B------:R-:W-:Y:S01]  /*18c0*/  IMAD.SHL.U32 R0, R5.reuse, 0x8, RZ ;  /* 0x0000000805007824 */ /* 0x040fe200078e00ff */
[C---:B------:R-:W-:Y:S01]  /*18d0*/  LOP3.LUT P0, RZ, R5.reuse, 0x3, RZ, 0xc0, !PT ;  /* 0x0000000305ff7812 */ /* 0x040fe2000780c0ff */
[----:B------:R-:W-:Y:S01]  /*18e0*/  IMAD.SHL.U32 R3, R5, 0x2, RZ ;  /* 0x0000000205037824 */ /* 0x000fe200078e00ff */
[----:B------:R-:W-:Y:S01]  /*18f0*/  MOV R144, 0xff800000 ;  /* 0xff80000000907802 */ /* 0x000fe20000000f00 */
[----:B------:R-:W-:Y:S01]  /*1900*/  IMAD.MOV.U32 R145, RZ, RZ, -0x800000 ;  /* 0xff800000ff917424 */ /* 0x000fe200078e00ff */
[----:B------:R-:W-:Y:S01]  /*1910*/  LOP3.LUT R0, R0, 0x30, RZ, 0xc0, !PT ;  /* 0x0000003000007812 */ /* 0x000fe200078ec0ff */
[----:B------:R-:W2:Y:S01]  /*1920*/  LDC.64 R8, c[0x0][0x3c0] ;  /* 0x0000f000ff087b82 */ /* 0x000ea20000000a00 */
[----:B------:R-:W-:Y:S02]  /*1930*/  CS2R R136, SRZ ;  /* 0x0000000000887805 */ /* 0x000fe4000001ff00 */
[----:B------:R-:W-:-:S02]  /*1940*/  CS2R R138, SRZ ;  /* 0x00000000008a7805 */ /* 0x000fc4000001ff00 */
[----:B------:R-:W-:Y:S02]  /*1950*/  LOP3.LUT R11, R0, 0x30, R3, 0x78, !PT ;  /* 0x00000030000b7812 */ /* 0x000fe400078e7803 */
[----:B------:R-:W-:Y:S02]  /*1960*/  CS2R R132, SRZ ;  /* 0x0000000000847805 */ /* 0x000fe4000001ff00 */
[C---:B------:R-:W-:Y:S02]  /*1970*/  LOP3.LUT R0, R5.reuse, 0x7, RZ, 0xc0, !PT ;  /* 0x0000000705007812 */ /* 0x040fe400078ec0ff */
[----:B------:R-:W-:Y:S02]  /*1980*/  CS2R R134, SRZ ;  /* 0x0000000000867805 */ /* 0x000fe4000001ff00 */
[----:B------:R-:W-:Y:S01]  /*1990*/  LOP3.LUT R5, R5, 0x60, RZ, 0xc0, !PT ;  /* 0x0000006005057812 */ /* 0x000fe200078ec0ff */
[----:B------:R-:W3:Y:S01]  /*19a0*/  LDC R35, c[0x0][0x3c8] ;  /* 0x0000f200ff237b82 */ /* 0x000ee20000000800 */
[----:B------:R-:W-:Y:S01]  /*19b0*/  CS2R R128, SRZ ;  /* 0x0000000000807805 */ /* 0x000fe2000001ff00 */
[----:B------:R-:W-:Y:S01]  /*19c0*/  IMAD.SHL.U32 R2, R0, 0x40, RZ ;  /* 0x0000004000027824 */ /* 0x000fe200078e00ff */
[----:B-1----:R-:W-:Y:S01]  /*19d0*/  UIMAD UR4, UR7, UR4, URZ ;  /* 0x00000004070472a4 */ /* 0x002fe2000f8e02ff */
[----:B------:R-:W-:Y:S01]  /*19e0*/  IMAD R6, R6, UR5, RZ ;  /* 0x0000000506067c24 */ /* 0x000fe2000f8e02ff */
[----:B------:R-:W-:-:S02]  /*19f0*/  LEA R5, R5, UR6, 0x4 ;  /* 0x0000000605057c11 */ /* 0x000fc4000f8e20ff */
[----:B------:R-:W-:Y:S01]  /*1a00*/  CS2R R130, SRZ ;  /* 0x0000000000827805 */ /* 0x000fe2000001ff00 */
[----:B------:R-:W-:Y:S01]  /*1a10*/  USHF.L.U32 UR5, UR4, 0x1, URZ ;  /* 0x0000000104057899 */ /* 0x000fe200080006ff */
[----:B0-----:R-:W-:Y:S01]  /*1a20*/  IMAD R7, R7, R43, RZ ;  /* 0x0000002b07077224 */ /* 0x001fe200078e02ff */
[----:B------:R-:W0:Y:S01]  /*1a30*/  LDC.64 R32, c[0x0][0x388] ;  /* 0x0000e200ff207b82 */ /* 0x000e220000000a00 */
[----:B------:R-:W-:Y:S01]  /*1a40*/  IMAD.SHL.U32 R3, R6, 0x2, RZ ;  /* 0x0000000206037824 */ /* 0x000fe200078e00ff */
[----:B------:R-:W-:Y:S01]  /*1a50*/  IADD3 R5, PT, PT, R2, R5, R11 ;  /* 0x0000000502057210 */ /* 0x000fe20007ffe00b */
[----:B------:R-:W-:Y:S01]  /*1a60*/  IMAD R4, R43, 0x4, R7 ;  /* 0x000000042b047824 */ /* 0x000fe200078e0207 */
[----:B------:R-:W-:Y:S01]  /*1a70*/  CS2R R124, SRZ ;  /* 0x00000000007c7805 */ /* 0x000fe2000001ff00 */
[----:B------:R-:W-:Y:S01]  /*1a80*/  IMAD.HI R6, R6, 0x2, RZ ;  /* 0x0000000206067827 */ /* 0x000fe200078e02ff */
[----:B------:R-:W-:Y:S02]  /*1a90*/  CS2R R126, SRZ ;  /* 0x00000000007e7805 */ /* 0x000fe4000001ff00 */
[----:B--2---:R-:W-:Y:S01]  /*1aa0*/  SHF.L.U32 R61, R9, 0x2, RZ ;  /* 0x00000002093d7819 */ /* 0x004fe200000006ff */
[----:B------:R-:W1:Y:S01]  /*1ab0*/  LDC.64 R40, c[0x0][0x390] ;  /* 0x0000e400ff287b82 */ /* 0x000e620000000a00 */
[----:B------:R-:W-:Y:S01]  /*1ac0*/  IMAD R14, R43, 0x4, R4 ;  /* 0x000000042b0e7824 */ /* 0x000fe200078e0204 */
[----:B------:R-:W-:Y:S01]  /*1ad0*/  CS2R R120, SRZ ;  /* 0x0000000000787805 */ /* 0x000fe2000001ff00 */
[----:B------:R-:W-:Y:S01]  /*1ae0*/  IMAD R8, R8, UR7, RZ ;  /* 0x0000000708087c24 */ /* 0x000fe2000f8e02ff */
[----:B------:R-:W-:Y:S01]  /*1af0*/  CS2R R122, SRZ ;  /* 0x00000000007a7805 */ /* 0x000fe2000001ff00 */
[----:B------:R-:W-:Y:S01]  /*1b00*/  IMAD R63, R9, 0x5, RZ ;  /* 0x00000005093f7824 */ /* 0x000fe200078e02ff */
[----:B------:R-:W-:Y:S01]  /*1b10*/  LEA R15, R43, R14, 0x2 ;  /* 0x0000000e2b0f7211 */ /* 0x000fe200078e10ff */
[----:B---3--:R-:W-:Y:S01]  /*1b20*/  IMAD R0, R10, R35, RZ ;  /* 0x000000230a007224 */ /* 0x008fe200078e02ff */
[----:B------:R-:W-:Y:S01]  /*1b30*/  CS2R R116, SRZ ;  /* 0x0000000000747805 */ /* 0x000fe2000001ff00 */
[----:B------:R-:W-:Y:S01]  /*1b40*/  IMAD R65, R9, 0x6, RZ ;  /* 0x0000000609417824 */ /* 0x000fe200078e02ff */
[----:B------:R-:W-:Y:S01]  /*1b50*/  CS2R R118, SRZ ;  /* 0x0000000000767805 */ /* 0x000fe2000001ff00 */
[----:B------:R-:W-:Y:S01]  /*1b60*/  IMAD R16, R43, 0x4, R15 ;  /* 0x000000042b107824 */ /* 0x000fe200078e020f */
[----:B------:R-:W-:Y:S01]  /*1b70*/  LEA R2, R35, R0, 0x7 ;  /* 0x0000000023027211 */ /* 0x000fe200078e38ff */
[----:B------:R-:W-:Y:S01]  /*1b80*/  IMAD R67, R9, 0x7, RZ ;  /* 0x0000000709437824 */ /* 0x000fe200078e02ff */
[----:B------:R-:W-:Y:S01]  /*1b90*/  CS2R R112, SRZ ;  /* 0x0000000000707805 */ /* 0x000fe2000001ff00 */
[----:B------:R-:W-:Y:S01]  /*1ba0*/  IMAD R17, R43, 0x4, R16 ;  /* 0x000000042b117824 */ /* 0x000fe200078e0210 */
[C---:B0-----:R-:W-:Y:S01]  /*1bb0*/  LEA R13, P1, R8.reuse, R32, 0x1 ;  /* 0x00000020080d7211 */ /* 0x041fe200078208ff */
[C---:B------:R-:W-:Y:S01]  /*1bc0*/  IMAD.SHL.U32 R69, R9.reuse, 0x8, RZ ;  /* 0x0000000809457824 */ /* 0x040fe200078e00ff */
[----:B------:R-:W-:Y:S01]  /*1bd0*/  CS2R R114, SRZ ;  /* 0x0000000000727805 */ /* 0x000fe2000001ff00 */
[----:B------:R-:W-:Y:S01]  /*1be0*/  IMAD R59, R9, 0x9, RZ ;  /* 0x00000009093b7824 */ /* 0x000fe200078e02ff */
[----:B------:R-:W-:Y:S01]  /*1bf0*/  LEA R18, R43, R17, 0x2 ;  /* 0x000000112b127211 */ /* 0x000fe200078e10ff */
[C---:B------:R-:W-:Y:S01]  /*1c00*/  IMAD R57, R9.reuse, 0xa, RZ ;  /* 0x0000000a09397824 */ /* 0x040fe200078e02ff */
[----:B------:R-:W-:Y:S01]  /*1c10*/  LEA.HI.X.SX32 R33, R8, R33, 0x1, P1 ;  /* 0x0000002108217211 */ /* 0x000fe200008f0eff */
[----:B------:R-:W-:Y:S01]  /*1c20*/  IMAD R54, R9, 0xb, RZ ;  /* 0x0000000b09367824 */ /* 0x000fe200078e02ff */
[----:B-1----:R-:W-:Y:S01]  /*1c30*/  IADD3 R165, P3, P4, R3, UR5, R40 ;  /* 0x0000000503a57c10 */ /* 0x002fe2000fc7e028 */
[----:B------:R-:W-:Y:S01]  /*1c40*/  IMAD R19, R43, 0x4, R18 ;  /* 0x000000042b137824 */ /* 0x000fe200078e0212 */
[----:B------:R-:W-:Y:S01]  /*1c50*/  UIMAD.WIDE UR4, UR4, 0x2, URZ ;  /* 0x00000002040478a5 */ /* 0x000fe2000f8e02ff */
[-C--:B------:R-:W-:Y:S01]  /*1c60*/  LEA R10, P1, R0, R13.reuse, 0x1 ;  /* 0x0000000d000a7211 */ /* 0x080fe200078208ff */
[----:B------:R-:W-:Y:S01]  /*1c70*/  IMAD R50, R9, 0xc, RZ ;  /* 0x0000000c09327824 */ /* 0x000fe200078e02ff */
[----:B------:R-:W-:Y:S01]  /*1c80*/  LEA R12, P2, R2, R13, 0x1 ;  /* 0x0000000d020c7211 */ /* 0x000fe200078408ff */
[----:B------:R-:W-:Y:S01]  /*1c90*/  IMAD R20, R43, 0x4, R19 ;  /* 0x000000042b147824 */ /* 0x000fe200078e0213 */
[----:B------:R-:W-:Y:S01]  /*1ca0*/  LEA.HI.X.SX32 R11, R0, R33, 0x1, P1 ;  /* 0x00000021000b7211 */ /* 0x000fe200008f0eff */
[C---:B------:R-:W-:Y:S01]  /*1cb0*/  IMAD R46, R9.reuse, 0xd, RZ ;  /* 0x0000000d092e7824 */ /* 0x040fe200078e02ff */
[----:B------:R-:W-:Y:S01]  /*1cc0*/  IADD3.X R41, PT, PT, R6, UR5, R41, P3, P4 ;  /* 0x0000000506297c10 */ /* 0x000fe20009fe8429 */
[----:B------:R-:W-:Y:S01]  /*1cd0*/  IMAD R42, R9, 0xe, RZ ;  /* 0x0000000e092a7824 */ /* 0x000fe200078e02ff */
[----:B------:R-:W-:Y:S01]  /*1ce0*/  LEA R21, R43, R20, 0x2 ;  /* 0x000000142b157211 */ /* 0x000fe200078e10ff */
[----:B------:R-:W-:Y:S01]  /*1cf0*/  IMAD.WIDE R74, R61, 0x2, R10 ;  /* 0x000000023d4a7825 */ /* 0x000fe200078e020a */
[----:B------:R-:W-:-:S02]  /*1d00*/  LEA R44, P1, R7, R165, 0x1 ;  /* 0x000000a5072c7211 */ /* 0x000fc400078208ff */
[----:B------:R-:W-:Y:S02]  /*1d10*/  CS2R R108, SRZ ;  /* 0x00000000006c7805 */ /* 0x000fe4000001ff00 */
[----:B------:R-:W-:Y:S01]  /*1d20*/  LEA R36, P3, R14, R165, 0x1 ;  /* 0x000000a50e247211 */ /* 0x000fe200078608ff */
[----:B------:R-:W-:Y:S01]  /*1d30*/  IMAD R22, R43, 0x4, R21 ;  /* 0x000000042b167824 */ /* 0x000fe200078e0215 */
[----:B------:R-:W-:Y:S01]  /*1d40*/  LEA.HI.X.SX32 R13, R2, R33, 0x1, P2 ;  /* 0x00000021020d7211 */ /* 0x000fe200010f0eff */
[----:B------:R-:W-:Y:S01]  /*1d50*/  IMAD.WIDE R70, R63, 0x2, R10 ;  /* 0x000000023f467825 */ /* 0x000fe200078e020a */
[-C--:B------:R-:W-:Y:S02]  /*1d60*/  LEA.HI.X.SX32 R45, R7, R41.reuse, 0x1, P1 ;  /* 0x00000029072d7211 */ /* 0x080fe400008f0eff */
[----:B------:R-:W-:Y:S02]  /*1d70*/  CS2R R110, SRZ ;  /* 0x00000000006e7805 */ /* 0x000fe4000001ff00 */
[----:B------:R-:W-:Y:S01]  /*1d80*/  LEA.HI.X.SX32 R37, R14, R41, 0x1, P3 ;  /* 0x000000290e257211 */ /* 0x000fe200018f0eff */
[----:B------:R-:W-:Y:S01]  /*1d90*/  IMAD R23, R43, 0x4, R22 ;  /* 0x000000042b177824 */ /* 0x000fe200078e0216 */
[CC--:B------:R-:W-:Y:S01]  /*1da0*/  LEA R38, P2, R4.reuse, R165.reuse, 0x1 ;  /* 0x000000a504267211 */ /* 0x0c0fe200078408ff */
[----:B------:R-:W-:Y:S01]  /*1db0*/  STL.64 [R1+0x90], R44 ;  /* 0x0000902c01007387 */ /* 0x000fe20000100a00 */
[----:B------:R-:W-:Y:S01]  /*1dc0*/  LEA R32, P3, R17, R165, 0x1 ;  /* 0x000000a511207211 */ /* 0x000fe200078608ff */
[--C-:B------:R-:W-:Y:S01]  /*1dd0*/  IMAD.WIDE R72, R61, 0x2, R12.reuse ;  /* 0x000000023d487825 */ /* 0x100fe200078e020c */
[----:B------:R-:W-:Y:S01]  /*1de0*/  LEA R24, R43, R23, 0x2 ;  /* 0x000000172b187211 */ /* 0x000fe200078e10ff */
[----:B------:R0:W-:Y:S01]  /*1df0*/  STL.64 [R1+0x80], R36 ;  /* 0x0000802401007387 */ /* 0x0001e20000100a00 */
[----:B------:R-:W-:Y:S01]  /*1e00*/  LEA.HI.X.SX32 R39, R4, R41, 0x1, P2 ;  /* 0x0000002904277211 */ /* 0x000fe200010f0eff */
[----:B------:R-:W-:Y:S01]  /*1e10*/  IMAD.WIDE R60, R63, 0x2, R12 ;  /* 0x000000023f3c7825 */ /* 0x000fe200078e020c */
[----:B------:R-:W-:-:S02]  /*1e20*/  LEA R25, R43, R24, 0x2 ;  /* 0x000000182b197211 */ /* 0x000fc400078e10ff */
[----:B------:R-:W-:Y:S02]  /*1e30*/  CS2R R104, SRZ ;  /* 0x0000000000687805 */ /* 0x000fe4000001ff00 */
[C---:B------:R-:W-:Y:S01]  /*1e40*/  LEA R34, P2, R16.reuse, R165, 0x1 ;  /* 0x000000a510227211 */ /* 0x040fe200078408ff */
[----:B------:R-:W-:Y:S01]  /*1e50*/  STL.64 [R1+0x88], R38 ;  /* 0x0000882601007387 */ /* 0x000fe20000100a00 */
[-C--:B------:R-:W-:Y:S01]  /*1e60*/  LEA.HI.X.SX32 R33, R17, R41.reuse, 0x1, P3 ;  /* 0x0000002911217211 */ /* 0x080fe200018f0eff */
[----:B------:R-:W-:Y:S01]  /*1e70*/  IMAD R26, R43, 0x4, R25 ;  /* 0x000000042b1a7824 */ /* 0x000fe200078e0219 */
[----:B------:R-:W-:Y:S01]  /*1e80*/  LEA.HI.X.SX32 R35, R16, R41, 0x1, P2 ;  /* 0x0000002910237211 */ /* 0x000fe200010f0eff */
[----:B------:R-:W-:Y:S01]  /*1e90*/  IMAD.WIDE R62, R65, 0x2, R10 ;  /* 0x00000002413e7825 */ /* 0x000fe200078e020a */
[----:B------:R-:W-:Y:S02]  /*1ea0*/  CS2R R106, SRZ ;  /* 0x00000000006a7805 */ /* 0x000fe4000001ff00 */
[----:B0-----:R-:W-:-:S02]  /*1eb0*/  LEA R36, P1, R15, R165, 0x1 ;  /* 0x000000a50f247211 */ /* 0x001fc400078208ff */
[----:B------:R-:W-:Y:S01]  /*1ec0*/  CS2R R100, SRZ ;  /* 0x0000000000647805 */ /* 0x000fe2000001ff00 */
[----:B------:R-:W-:Y:S01]  /*1ed0*/  IMAD R27, R43, 0x4, R26 ;  /* 0x000000042b1b7824 */ /* 0x000fe200078e021a */
[----:B------:R-:W-:Y:S02]  /*1ee0*/  CS2R R102, SRZ ;  /* 0x0000000000667805 */ /* 0x000fe4000001ff00 */
[----:B------:R-:W-:Y:S01]  /*1ef0*/  LEA.HI.X.SX32 R37, R15, R41, 0x1, P1 ;  /* 0x000000290f257211 */ /* 0x000fe200008f0eff */
[----:B------:R-:W-:Y:S01]  /*1f00*/  IMAD.WIDE R64, R65, 0x2, R12 ;  /* 0x0000000241407825 */ /* 0x000fe200078e020c */
[----:B------:R-:W-:Y:S02]  /*1f10*/  CS2R R96, SRZ ;  /* 0x0000000000607805 */ /* 0x000fe4000001ff00 */
[----:B------:R-:W-:Y:S02]  /*1f20*/  LEA R28, R43, R27, 0x2 ;  /* 0x0000001b2b1c7211 */ /* 0x000fe400078e10ff */
[----:B------:R-:W-:Y:S01]  /*1f30*/  CS2R R98, SRZ ;  /* 0x0000000000627805 */ /* 0x000fe2000001ff00 */
[----:B------:R0:W-:Y:S01]  /*1f40*/  STL.64 [R1+0x78], R36 ;  /* 0x0000782401007387 */ /* 0x0001e20000100a00 */
[----:B------:R-:W-:Y:S01]  /*1f50*/  IMAD R44, R9, 0x16, RZ ;  /* 0x00000016092c7824 */ /* 0x000fe200078e02ff */
[----:B------:R-:W-:Y:S01]  /*1f60*/  CS2R R92, SRZ ;  /* 0x00000000005c7805 */ /* 0x000fe2000001ff00 */
[----:B------:R-:W-:Y:S01]  /*1f70*/  IMAD R29, R43, 0x4, R28 ;  /* 0x000000042b1d7824 */ /* 0x000fe200078e021c */
[----:B------:R1:W-:Y:S01]  /*1f80*/  STL.64 [R1+0x70], R34 ;  /* 0x0000702201007387 */ /* 0x0003e20000100a00 */
[C---:B------:R-:W-:Y:S01]  /*1f90*/  IMAD R45, R9.reuse, 0x17, RZ ;  /* 0x00000017092d7824 */ /* 0x040fe200078e02ff */
[----:B------:R-:W-:Y:S01]  /*1fa0*/  CS2R R94, SRZ ;  /* 0x00000000005e7805 */ /* 0x000fe2000001ff00 */
[----:B------:R-:W-:Y:S01]  /*1fb0*/  IMAD R47, R9, 0x18, RZ ;  /* 0x00000018092f7824 */ /* 0x000fe200078e02ff */
[----:B------:R-:W-:Y:S01]  /*1fc0*/  LEA R30, R43, R29, 0x2 ;  /* 0x0000001d2b1e7211 */ /* 0x000fe200078e10ff */
[----:B------:R2:W-:Y:S01]  /*1fd0*/  STL.64 [R1+0x68], R32 ;  /* 0x0000682001007387 */ /* 0x0005e20000100a00 */
[----:B------:R-:W-:Y:S01]  /*1fe0*/  IMAD R48, R9, 0x19, RZ ;  /* 0x0000001909307824 */ /* 0x000fe200078e02ff */
[----:B------:R-:W-:-:S02]  /*1ff0*/  CS2R R88, SRZ ;  /* 0x0000000000587805 */ /* 0x000fc4000001ff00 */
[CC--:B0-----:R-:W-:Y:S01]  /*2000*/  LEA R36, P1, R18.reuse, R165.reuse, 0x1 ;  /* 0x000000a512247211 */ /* 0x0c1fe200078208ff */
[----:B------:R-:W-:Y:S01]  /*2010*/  IMAD R31, R43, 0x4, R30 ;  /* 0x000000042b1f7824 */ /* 0x000fe200078e021e */
[----:B------:R-:W-:Y:S01]  /*2020*/  CS2R R90, SRZ ;  /* 0x00000000005a7805 */ /* 0x000fe2000001ff00 */
[----:B------:R-:W-:Y:S01]  /*2030*/  IMAD R49, R9, 0x1a, RZ ;  /* 0x0000001a09317824 */ /* 0x000fe200078e02ff */
[----:B-1----:R-:W-:Y:S01]  /*2040*/  LEA R34, P2, R19, R165, 0x1 ;  /* 0x000000a513227211 */ /* 0x002fe200078408ff */
[----:B------:R-:W-:Y:S01]  /*2050*/  IMAD R3, R43, 0x4, R31 ;  /* 0x000000042b037824 */ /* 0x000fe200078e021f */
[-C--:B------:R-:W-:Y:S01]  /*2060*/  LEA.HI.X.SX32 R37, R18, R41.reuse, 0x1, P1 ;  /* 0x0000002912257211 */ /* 0x080fe200008f0eff */
[----:B------:R-:W-:Y:S01]  /*2070*/  IMAD R51, R9, 0x1b, RZ ;  /* 0x0000001b09337824 */ /* 0x000fe200078e02ff */
[----:B------:R-:W-:Y:S01]  /*2080*/  LEA.HI.X.SX32 R35, R19, R41, 0x1, P2 ;  /* 0x0000002913237211 */ /* 0x000fe200010f0eff */
[----:B------:R-:W-:Y:S01]  /*2090*/  IMAD R8, R43, 0x4, R3 ;  /* 0x000000042b087824 */ /* 0x000fe200078e0203 */
[----:B--2---:R-:W-:Y:S01]  /*20a0*/  LEA R32, P3, R20, R165, 0x1 ;  /* 0x000000a514207211 */ /* 0x004fe200078608ff */
[----:B------:R-:W-:Y:S01]  /*20b0*/  STL.64 [R1+0x60], R36 ;  /* 0x0000602401007387 */ /* 0x000fe20000100a00 */
[----:B------:R-:W-:Y:S01]  /*20c0*/  IMAD R52, R9, 0x1c, RZ ;  /* 0x0000001c09347824 */ /* 0x000fe200078e02ff */
[----:B------:R-:W-:-:S02]  /*20d0*/  CS2R R84, SRZ ;  /* 0x0000000000547805 */ /* 0x000fc4000001ff00 */
[----:B------:R-:W-:Y:S01]  /*20e0*/  LEA R0, R43, R8, 0x2 ;  /* 0x000000082b007211 */ /* 0x000fe200078e10ff */
[----:B------:R0:W-:Y:S01]  /*20f0*/  STL.64 [R1+0x58], R34 ;  /* 0x0000582201007387 */ /* 0x0001e20000100a00 */
[----:B------:R-:W-:Y:S01]  /*2100*/  LEA.HI.X.SX32 R33, R20, R41, 0x1, P3 ;  /* 0x0000002914217211 */ /* 0x000fe200018f0eff */
[----:B------:R-:W-:Y:S01]  /*2110*/  IMAD R53, R9, 0x1d, RZ ;  /* 0x0000001d09357824 */ /* 0x000fe200078e02ff */
[----:B------:R-:W-:Y:S01]  /*2120*/  LEA R18, P3, R23, R165, 0x1 ;  /* 0x000000a517127211 */ /* 0x000fe200078608ff */
[----:B------:R-:W-:Y:S01]  /*2130*/  IMAD R2, R43, 0x4, R0 ;  /* 0x000000042b027824 */ /* 0x000fe200078e0200 */
[----:B------:R-:W-:Y:S01]  /*2140*/  CS2R R86, SRZ ;  /* 0x0000000000567805 */ /* 0x000fe2000001ff00 */
[----:B------:R1:W-:Y:S01]  /*2150*/  STL.64 [R1+0x50], R32 ;  /* 0x0000502001007387 */ /* 0x0003e20000100a00 */
[----:B------:R-:W-:Y:S01]  /*2160*/  LEA.HI.X.SX32 R19, R23, R41, 0x1, P3 ;  /* 0x0000002917137211 */ /* 0x000fe200018f0eff */
[----:B------:R-:W-:Y:S01]  /*2170*/  IMAD R6, R43, 0x4, R2 ;  /* 0x000000042b067824 */ /* 0x000fe200078e0202 */
[----:B------:R-:W-:Y:S01]  /*2180*/  LEA R20, P3, R26, R165, 0x1 ;  /* 0x000000a51a147211 */ /* 0x000fe200078608ff */
[----:B------:R-:W-:Y:S01]  /*2190*/  IMAD R55, R9, 0x1e, RZ ;  /* 0x0000001e09377824 */ /* 0x000fe200078e02ff */
[----:B------:R-:W-:-:S02]  /*21a0*/  CS2R R80, SRZ ;  /* 0x0000000000507805 */ /* 0x000fc4000001ff00 */
[----:B0-----:R-:W-:Y:S01]  /*21b0*/  LEA R34, P1, R21, R165, 0x1 ;  /* 0x000000a515227211 */ /* 0x001fe200078208ff */
[----:B------:R-:W-:Y:S01]  /*21c0*/  STL.64 [R1+0x38], R18 ;  /* 0x0000381201007387 */ /* 0x000fe20000100a00 */
[----:B------:R-:W-:Y:S01]  /*21d0*/  LEA R4, R43, R6, 0x2 ;  /* 0x000000062b047211 */ /* 0x000fe200078e10ff */
[----:B------:R-:W-:Y:S01]  /*21e0*/  IMAD R56, R9, 0x1f, RZ ;  /* 0x0000001f09387824 */ /* 0x000fe200078e02ff */
[----:B------:R-:W-:Y:S02]  /*21f0*/  LEA.HI.X.SX32 R35, R21, R41, 0x1, P1 ;  /* 0x0000002915237211 */ /* 0x000fe400008f0eff */
[----:B------:R-:W-:Y:S02]  /*2200*/  CS2R R82, SRZ ;  /* 0x0000000000527805 */ /* 0x000fe4000001ff00 */
[----:B-1----:R-:W-:Y:S01]  /*2210*/  LEA R32, P2, R22, R165, 0x1 ;  /* 0x000000a516207211 */ /* 0x002fe200078408ff */
[C---:B------:R-:W-:Y:S01]  /*2220*/  IMAD R7, R43.reuse, 0x4, R4 ;  /* 0x000000042b077824 */ /* 0x040fe200078e0204 */
[-C--:B------:R-:W-:Y:S01]  /*2230*/  LEA.HI.X.SX32 R21, R26, R41.reuse, 0x1, P3 ;  /* 0x000000291a157211 */ /* 0x080fe200018f0eff */
[----:B------:R0:W-:Y:S01]  /*2240*/  STL.64 [R1+0x48], R34 ;  /* 0x0000482201007387 */ /* 0x0001e20000100a00 */
[----:B------:R-:W-:Y:S01]  /*2250*/  LEA.HI.X.SX32 R33, R22, R41, 0x1, P2 ;  /* 0x0000002916217211 */ /* 0x000fe200010f0eff */
[----:B------:R-:W-:Y:S01]  /*2260*/  IMAD R14, R43, 0x4, R7 ;  /* 0x000000042b0e7824 */ /* 0x000fe200078e0207 */
[----:B------:R-:W-:-:S02]  /*2270*/  LEA R22, P3, R29, R165, 0x1 ;  /* 0x000000a51d167211 */ /* 0x000fc400078608ff */
[----:B------:R-:W-:Y:S02]  /*2280*/  CS2R R76, SRZ ;  /* 0x00000000004c7805 */ /* 0x000fe4000001ff00 */
[----:B------:R-:W-:Y:S01]  /*2290*/  CS2R R78, SRZ ;  /* 0x00000000004e7805 */ /* 0x000fe2000001ff00 */
[----:B------:R1:W-:Y:S01]  /*22a0*/  STL.64 [R1+0x40], R32 ;  /* 0x0000402001007387 */ /* 0x0003e20000100a00 */
[----:B------:R-:W-:Y:S01]  /*22b0*/  LEA R15, R43, R14, 0x2 ;  /* 0x0000000e2b0f7211 */ /* 0x000fe200078e10ff */
[----:B------:R-:W-:Y:S01]  /*22c0*/  IMAD.MOV.U32 R166, RZ, RZ, 0x3f800000 ;  /* 0x3f800000ffa67424 */ /* 0x000fe200078e00ff */
[----:B------:R-:W-:Y:S01]  /*22d0*/  LEA.HI.X.SX32 R23, R29, R41, 0x1, P3 ;  /* 0x000000291d177211 */ /* 0x000fe200018f0eff */
[----:B------:R2:W-:Y:S01]  /*22e0*/  STL.64 [R1+0x20], R20 ;  /* 0x0000201401007387 */ /* 0x0005e20000100a00 */
[-C--:B------:R-:W-:Y:S01]  /*22f0*/  LEA R248, P3, R3, R165.reuse, 0x1 ;  /* 0x000000a503f87211 */ /* 0x080fe200078608ff */
[----:B------:R-:W-:Y:S01]  /*2300*/  IMAD R16, R43, 0x4, R15 ;  /* 0x000000042b107824 */ /* 0x000fe200078e020f */
[C---:B0-----:R-:W-:Y:S01]  /*2310*/  LEA R34, P1, R24.reuse, R165, 0x1 ;  /* 0x000000a518227211 */ /* 0x041fe200078208ff */
[----:B------:R-:W-:Y:S01]  /*2320*/  IMAD.MOV.U32 R168, RZ, RZ, 0x3f800000 ;  /* 0x3f800000ffa87424 */ /* 0x000fe200078e00ff */
[-C--:B------:R-:W-:Y:S01]  /*2330*/  LEA.HI.X.SX32 R249, R3, R41.reuse, 0x1, P3 ;  /* 0x0000002903f97211 */ /* 0x080fe200018f0eff */
[----:B------:R-:W-:Y:S01]  /*2340*/  IMAD R17, R43, 0x4, R16 ;  /* 0x000000042b117824 */ /* 0x000fe200078e0210 */
[----:B------:R-:W-:Y:S01]  /*2350*/  LEA.HI.X.SX32 R35, R24, R41, 0x1, P1 ;  /* 0x0000002918237211 */ /* 0x000fe200008f0eff */
[----:B------:R-:W-:Y:S01]  /*2360*/  UMOV UR4, URZ ;  /* 0x000000ff00047c82 */ /* 0x000fe20008000000 */
[----:B-1----:R-:W-:Y:S01]  /*2370*/  LEA R32, P2, R25, R165, 0x1 ;  /* 0x000000a519207211 */ /* 0x002fe200078408ff */
[----:B------:R-:W0:Y:S01]  /*2380*/  LDCU UR12, c[0x0][0x3f0] ;  /* 0x00007e00ff0c77ac */ /* 0x000e220008000800 */
[----:B------:R-:W-:Y:S01]  /*2390*/  LEA R18, R43, R17, 0x2 ;  /* 0x000000112b127211 */ /* 0x000fe200078e10ff */
[----:B------:R-:W-:Y:S01]  /*23a0*/  STL.64 [R1+0x30], R34 ;  /* 0x0000302201007387 */ /* 0x000fe20000100a00 */
[----:B------:R-:W-:Y:S01]  /*23b0*/  LEA.HI.X.SX32 R33, R25, R41, 0x1, P2 ;  /* 0x0000002919217211 */ /* 0x000fe200010f0eff */
[----:B------:R-:W1:Y:S01]  /*23c0*/  LDCU UR9, c[0x0][0x3a8] ;  /* 0x00007500ff0977ac */ /* 0x000e620008000800 */
[-C--:B------:R-:W-:Y:S01]  /*23d0*/  LEA R24, P2, R28, R165.reuse, 0x1 ;  /* 0x000000a51c187211 */ /* 0x080fe200078408ff */
[C---:B------:R-:W-:Y:S01]  /*23e0*/  IMAD R19, R43.reuse, 0x4, R18 ;  /* 0x000000042b137824 */ /* 0x040fe200078e0212 */
[----:B------:R-:W-:Y:S01]  /*23f0*/  LEA R232, P3, R2, R165, 0x1 ;  /* 0x000000a502e87211 */ /* 0x000fe200078608ff */
[----:B------:R3:W-:Y:S01]  /*2400*/  STL.64 [R1+0x28], R32 ;  /* 0x0000282001007387 */ /* 0x0007e20000100a00 */
[----:B------:R-:W-:Y:S01]  /*2410*/  LEA.HI.X.SX32 R25, R28, R41, 0x1, P2 ;  /* 0x000000291c197211 */ /* 0x000fe200010f0eff */
[----:B--2---:R-:W-:Y:S01]  /*2420*/  IMAD R20, R43, 0x4, R19 ;  /* 0x000000042b147824 */ /* 0x004fe200078e0213 */
[----:B------:R-:W-:Y:S01]  /*2430*/  LEA R250, P2, R31, R165, 0x1 ;  /* 0x000000a51ffa7211 */ /* 0x000fe200078408ff */
[----:B------:R2:W-:Y:S01]  /*2440*/  STL.64 [R1+0x8], R22 ;  /* 0x0000081601007387 */ /* 0x0005e20000100a00 */
[----:B------:R-:W-:-:S02]  /*2450*/  LEA.HI.X.SX32 R233, R2, R41, 0x1, P3 ;  /* 0x0000002902e97211 */ /* 0x000fc400018f0eff */
[----:B------:R-:W-:Y:S02]  /*2460*/  LEA R21, R43, R20, 0x2 ;  /* 0x000000142b157211 */ /* 0x000fe400078e10ff */
[----:B------:R-:W-:Y:S02]  /*2470*/  LEA.HI.X.SX32 R251, R31, R41, 0x1, P2 ;  /* 0x000000291ffb7211 */ /* 0x000fe400010f0eff */
[CC--:B------:R-:W-:Y:S02]  /*2480*/  LEA R236, P2, R0.reuse, R165.reuse, 0x1 ;  /* 0x000000a500ec7211 */ /* 0x0c0fe400078408ff */
[----:B---3--:R-:W-:Y:S02]  /*2490*/  LEA R32, P1, R27, R165, 0x1 ;  /* 0x000000a51b207211 */ /* 0x008fe400078208ff */
[-C--:B------:R-:W-:Y:S01]  /*24a0*/  LEA.HI.X.SX32 R237, R0, R41.reuse, 0x1, P2 ;  /* 0x0000002900ed7211 */ /* 0x080fe200010f0eff */
[----:B--2---:R-:W-:Y:S01]  /*24b0*/  IMAD R22, R43, 0x4, R21 ;  /* 0x000000042b167824 */ /* 0x004fe200078e0215 */
[----:B------:R-:W-:-:S02]  /*24c0*/  LEA.HI.X.SX32 R33, R27, R41, 0x1, P1 ;  /* 0x000000291b217211 */ /* 0x000fc400008f0eff */
[CC--:B------:R-:W-:Y:S01]  /*24d0*/  LEA R224, P2, R4.reuse, R165.reuse, 0x1 ;  /* 0x000000a504e07211 */ /* 0x0c0fe200078408ff */
[----:B------:R-:W-:Y:S01]  /*24e0*/  IMAD R23, R43, 0x4, R22 ;  /* 0x000000042b177824 */ /* 0x000fe200078e0216 */
[----:B------:R-:W-:Y:S01]  /*24f0*/  LEA R220, P3, R7, R165, 0x1 ;  /* 0x000000a507dc7211 */ /* 0x000fe200078608ff */
[----:B------:R-:W-:Y:S01]  /*2500*/  STL.64 [R1+0x18], R32 ;  /* 0x0000182001007387 */ /* 0x000fe20000100a00 */
[----:B------:R-:W-:Y:S02]  /*2510*/  LEA.HI.X.SX32 R225, R4, R41, 0x1, P2 ;  /* 0x0000002904e17211 */ /* 0x000fe400010f0eff */
[----:B------:R-:W-:Y:S01]  /*2520*/  LEA R3, R43, R23, 0x2 ;  /* 0x000000172b037211 */ /* 0x000fe200078e10ff */
[----:B------:R2:W-:Y:S01]  /*2530*/  STL.64 [R1+0x10], R24 ;  /* 0x0000101801007387 */ /* 0x0005e20000100a00 */
[----:B------:R-:W-:Y:S02]  /*2540*/  LEA.HI.X.SX32 R221, R7, R41, 0x1, P3 ;  /* 0x0000002907dd7211 */ /* 0x000fe400018f0eff */
[----:B------:R-:W-:-:S02]  /*2550*/  LEA R212, P2, R15, R165, 0x1 ;  /* 0x000000a50fd47211 */ /* 0x000fc400078408ff */
[----:B------:R-:W-:Y:S02]  /*2560*/  LEA R208, P3, R16, R165, 0x1 ;  /* 0x000000a510d07211 */ /* 0x000fe400078608ff */
[----:B------:R-:W-:Y:S02]  /*2570*/  LEA.HI.X.SX32 R213, R15, R41, 0x1, P2 ;  /* 0x000000290fd57211 */ /* 0x000fe400010f0eff */
[----:B------:R-:W-:Y:S02]  /*2580*/  LEA R202, P2, R18, R165, 0x1 ;  /* 0x000000a512ca7211 */ /* 0x000fe400078408ff */
[----:B------:R-:W-:Y:S02]  /*2590*/  LEA.HI.X.SX32 R209, R16, R41, 0x1, P3 ;  /* 0x0000002910d17211 */ /* 0x000fe400018f0eff */
[----:B--2---:R-:W-:Y:S02]  /*25a0*/  LEA R24, P1, R30, R165, 0x1 ;  /* 0x000000a51e187211 */ /* 0x004fe400078208ff */
[----:B------:R-:W-:-:S02]  /*25b0*/  LEA.HI.X.SX32 R203, R18, R41, 0x1, P2 ;  /* 0x0000002912cb7211 */ /* 0x000fc400010f0eff */
[----:B------:R-:W-:Y:S02]  /*25c0*/  LEA.HI.X.SX32 R25, R30, R41, 0x1, P1 ;  /* 0x000000291e197211 */ /* 0x000fe400008f0eff */
[CC--:B------:R-:W-:Y:S02]  /*25d0*/  LEA R240, P1, R8.reuse, R165.reuse, 0x1 ;  /* 0x000000a508f07211 */ /* 0x0c0fe400078208ff */
[C---:B------:R-:W-:Y:S01]  /*25e0*/  LEA R186, P2, R21.reuse, R165, 0x1 ;  /* 0x000000a515ba7211 */ /* 0x040fe200078408ff */
[----:B------:R2:W-:Y:S01]  /*25f0*/  STL.64 [R1], R24 ;  /* 0x0000001801007387 */ /* 0x0005e20000100a00 */
[----:B------:R-:W-:Y:S02]  /*2600*/  LEA.HI.X.SX32 R241, R8, R41, 0x1, P1 ;  /* 0x0000002908f17211 */ /* 0x000fe400008f0eff */
[----:B------:R-:W-:Y:S01]  /*2610*/  LEA R228, P1, R6, R165, 0x1 ;  /* 0x000000a506e47211 */ /* 0x000fe200078208ff */
[----:B------:R-:W-:Y:S01]  /*2620*/  STL.64 [R1+0x250], R74 ;  /* 0x0002504a01007387 */ /* 0x000fe20000100a00 */
[----:B------:R-:W-:-:S02]  /*2630*/  LEA.HI.X.SX32 R187, R21, R41, 0x1, P2 ;  /* 0x0000002915bb7211 */ /* 0x000fc400010f0eff */
[----:B------:R-:W-:Y:S01]  /*2640*/  LEA.HI.X.SX32 R229, R6, R41, 0x1, P1 ;  /* 0x0000002906e57211 */ /* 0x000fe200008f0eff */
[----:B------:R-:W-:Y:S01]  /*2650*/  STL.64 [R1+0x248], R72 ;  /* 0x0002484801007387 */ /* 0x000fe20000100a00 */
[CC--:B------:R-:W-:Y:S02]  /*2660*/  LEA R216, P1, R14.reuse, R165.reuse, 0x1 ;  /* 0x000000a50ed87211 */ /* 0x0c0fe400078208ff */
[----:B------:R-:W-:Y:S01]  /*2670*/  LEA R180, P2, R3, R165, 0x1 ;  /* 0x000000a503b47211 */ /* 0x000fe200078408ff */
[----:B--2---:R-:W-:Y:S01]  /*2680*/  IMAD R24, R43, 0x4, R3 ;  /* 0x000000042b187824 */ /* 0x004fe200078e0203 */
[----:B------:R-:W-:Y:S01]  /*2690*/  LEA.HI.X.SX32 R217, R14, R41, 0x1, P1 ;  /* 0x000000290ed97211 */ /* 0x000fe200008f0eff */
[----:B------:R-:W-:Y:S01]  /*26a0*/  STL.64 [R1+0x240], R70 ;  /* 0x0002404601007387 */ /* 0x000fe20000100a00 */
[-C--:B------:R-:W-:Y:S01]  /*26b0*/  LEA R204, P1, R17, R165.reuse, 0x1 ;  /* 0x000000a511cc7211 */ /* 0x080fe200078208ff */
[----:B------:R-:W-:Y:S01]  /*26c0*/  IMAD R0, R43, 0x4, R24 ;  /* 0x000000042b007824 */ /* 0x000fe200078e0218 */
[----:B------:R-:W-:Y:S01]  /*26d0*/  LEA R200, P3, R19, R165, 0x1 ;  /* 0x000000a513c87211 */ /* 0x000fe200078608ff */
[----:B------:R2:W-:Y:S01]  /*26e0*/  STL.64 [R1+0x238], R60 ;  /* 0x0002383c01007387 */ /* 0x0005e20000100a00 */
[----:B------:R-:W-:-:S02]  /*26f0*/  LEA.HI.X.SX32 R205, R17, R41, 0x1, P1 ;  /* 0x0000002911cd7211 */ /* 0x000fc400008f0eff */
[----:B------:R-:W-:Y:S01]  /*2700*/  LEA R2, R43, R0, 0x2 ;  /* 0x000000002b027211 */ /* 0x000fe200078e10ff */
[----:B------:R3:W-:Y:S01]  /*2710*/  STL.64 [R1+0x230], R62 ;  /* 0x0002303e01007387 */ /* 0x0007e20000100a00 */
[C---:B------:R-:W-:Y:S02]  /*2720*/  LEA R188, P1, R20.reuse, R165, 0x1 ;  /* 0x000000a514bc7211 */ /* 0x040fe400078208ff */
[-C--:B------:R-:W-:Y:S01]  /*2730*/  LEA.HI.X.SX32 R181, R3, R41.reuse, 0x1, P2 ;  /* 0x0000002903b57211 */ /* 0x080fe200010f0eff */
[----:B------:R-:W-:Y:S01]  /*2740*/  IMAD R4, R43, 0x4, R2 ;  /* 0x000000042b047824 */ /* 0x000fe200078e0202 */
[----:B------:R-:W-:Y:S01]  /*2750*/  LEA.HI.X.SX32 R189, R20, R41, 0x1, P1 ;  /* 0x0000002914bd7211 */ /* 0x000fe200008f0eff */
[----:B------:R4:W-:Y:S01]  /*2760*/  STL.64 [R1+0x228], R64 ;  /* 0x0002284001007387 */ /* 0x0009e20000100a00 */
[----:B------:R-:W-:Y:S01]  /*2770*/  LEA R182, P1, R23, R165, 0x1 ;  /* 0x000000a517b67211 */ /* 0x000fe200078208ff */
[----:B------:R-:W-:Y:S01]  /*2780*/  IMAD R6, R43, 0x4, R4 ;  /* 0x000000042b067824 */ /* 0x000fe200078e0204 */
[-C--:B------:R-:W-:Y:S01]  /*2790*/  LEA.HI.X.SX32 R201, R19, R41.reuse, 0x1, P3 ;  /* 0x0000002913c97211 */ /* 0x080fe200018f0eff */
[----:B--2---:R-:W-:Y:S01]  /*27a0*/  IMAD.WIDE R60, R67, 0x2, R10 ;  /* 0x00000002433c7825 */ /* 0x004fe200078e020a */
[----:B------:R-:W-:-:S02]  /*27b0*/  LEA.HI.X.SX32 R183, R23, R41, 0x1, P1 ;  /* 0x0000002917b77211 */ /* 0x000fc400008f0eff */
[----:B------:R-:W-:Y:S01]  /*27c0*/  LEA R7, R43, R6, 0x2 ;  /* 0x000000062b077211 */ /* 0x000fe200078e10ff */
[----:B---3--:R-:W-:Y:S01]  /*27d0*/  IMAD.WIDE R62, R67, 0x2, R12 ;  /* 0x00000002433e7825 */ /* 0x008fe200078e020c */
[-C--:B------:R-:W-:Y:S01]  /*27e0*/  LEA R184, P3, R22, R165.reuse, 0x1 ;  /* 0x000000a516b87211 */ /* 0x080fe200078608ff */
[----:B------:R2:W-:Y:S01]  /*27f0*/  STL.64 [R1+0x220], R60 ;  /* 0x0002203c01007387 */ /* 0x0005e20000100a00 */
[----:B------:R-:W-:Y:S01]  /*2800*/  LEA R176, P1, R0, R165, 0x1 ;  /* 0x000000a500b07211 */ /* 0x000fe200078208ff */
[----:B------:R-:W-:Y:S01]  /*2810*/  IMAD R8, R43, 0x4, R7 ;  /* 0x000000042b087824 */ /* 0x000fe200078e0207 */
[-C--:B------:R-:W-:Y:S01]  /*2820*/  LEA.HI.X.SX32 R185, R22, R41.reuse, 0x1, P3 ;  /* 0x0000002916b97211 */ /* 0x080fe200018f0eff */
[----:B----4-:R-:W-:Y:S01]  /*2830*/  IMAD.WIDE R64, R69, 0x2, R10 ;  /* 0x0000000245407825 */ /* 0x010fe200078e020a */
[----:B------:R-:W-:Y:S01]  /*2840*/  LEA.HI.X.SX32 R177, R0, R41, 0x1, P1 ;  /* 0x0000002900b17211 */ /* 0x000fe200008f0eff */
[----:B------:R3:W-:Y:S01]  /*2850*/  STL.64 [R1+0x218], R62 ;  /* 0x0002183e01007387 */ /* 0x0007e20000100a00 */
[-C--:B------:R-:W-:Y:S01]  /*2860*/  LEA R178, P3, R24, R165.reuse, 0x1 ;  /* 0x000000a518b27211 */ /* 0x080fe200078608ff */
[----:B------:R-:W-:Y:S01]  /*2870*/  IMAD R25, R43, 0x4, R8 ;  /* 0x000000042b197824 */ /* 0x000fe200078e0208 */
[----:B------:R-:W-:Y:S01]  /*2880*/  LEA R174, P2, R2, R165, 0x1 ;  /* 0x000000a502ae7211 */ /* 0x000fe200078408ff */
[----:B------:R-:W-:Y:S01]  /*2890*/  STL.64 [R1+0x210], R64 ;  /* 0x0002104001007387 */ /* 0x000fe20000100a00 */
[----:B------:R-:W-:Y:S01]  /*28a0*/  LEA.HI.X.SX32 R179, R24, R41, 0x1, P3 ;  /* 0x0000002918b37211 */ /* 0x000fe200018f0eff */
[----:B--2---:R-:W-:Y:S01]  /*28b0*/  IMAD.WIDE R60, R69, 0x2, R12 ;  /* 0x00000002453c7825 */ /* 0x004fe200078e020c */
[----:B------:R-:W-:-:S02]  /*28c0*/  LEA R26, R43, R25, 0x2 ;  /* 0x000000192b1a7211 */ /* 0x000fc400078e10ff */
[----:B------:R-:W-:Y:S02]  /*28d0*/  LEA.HI.X.SX32 R175, R2, R41, 0x1, P2 ;  /* 0x0000002902af7211 */ /* 0x000fe400010f0eff */
[-C--:B------:R-:W-:Y:S01]  /*28e0*/  LEA R172, P3, R4, R165.reuse, 0x1 ;  /* 0x000000a504ac7211 */ /* 0x080fe200078608ff */
[----:B------:R-:W-:Y:S01]  /*28f0*/  IMAD R27, R43, 0x4, R26 ;  /* 0x000000042b1b7824 */ /* 0x000fe200078e021a */
[----:B------:R-:W-:Y:S01]  /*2900*/  LEA R14, P1, R6, R165, 0x1 ;  /* 0x000000a5060e7211 */ /* 0x000fe200078208ff */
[----:B---3--:R-:W-:Y:S01]  /*2910*/  IMAD.WIDE R62, R59, 0x2, R10 ;  /* 0x000000023b3e7825 */ /* 0x008fe200078e020a */
[----:B------:R-:W-:Y:S01]  /*2920*/  LEA.HI.X.SX32 R173, R4, R41, 0x1, P3 ;  /* 0x0000002904ad7211 */ /* 0x000fe200018f0eff */
[----:B------:R2:W-:Y:S01]  /*2930*/  STL.64 [R1+0x208], R60 ;  /* 0x0002083c01007387 */ /* 0x0005e20000100a00 */
[----:B------:R-:W-:Y:S01]  /*2940*/  LEA R16, P2, R7, R165, 0x1 ;  /* 0x000000a507107211 */ /* 0x000fe200078408ff */
[----:B------:R-:W-:Y:S01]  /*2950*/  IMAD R29, R43, 0x4, R27 ;  /* 0x000000042b1d7824 */ /* 0x000fe200078e021b */
[----:B------:R-:W-:Y:S01]  /*2960*/  LEA.HI.X.SX32 R15, R6, R41, 0x1, P1 ;  /* 0x00000029060f7211 */ /* 0x000fe200008f0eff */
[----:B------:R-:W-:Y:S01]  /*2970*/  IMAD.WIDE R58, R59, 0x2, R12 ;  /* 0x000000023b3a7825 */ /* 0x000fe200078e020c */
[----:B------:R-:W-:Y:S01]  /*2980*/  LEA R18, P3, R8, R165, 0x1 ;  /* 0x000000a508127211 */ /* 0x000fe200078608ff */
[----:B------:R3:W-:Y:S01]  /*2990*/  STL.64 [R1+0x200], R62 ;  /* 0x0002003e01007387 */ /* 0x0007e20000100a00 */
[----:B------:R-:W-:-:S02]  /*29a0*/  LEA R3, R43, R29, 0x2 ;  /* 0x0000001d2b037211 */ /* 0x000fc400078e10ff */
[----:B------:R-:W-:Y:S01]  /*29b0*/  LEA.HI.X.SX32 R17, R7, R41, 0x1, P2 ;  /* 0x0000002907117211 */ /* 0x000fe200010f0eff */
[----:B------:R4:W-:Y:S01]  /*29c0*/  STL.64 [R1+0x1f8], R58 ;  /* 0x0001f83a01007387 */ /* 0x0009e20000100a00 */
[-C--:B------:R-:W-:Y:S01]  /*29d0*/  LEA R20, P1, R25, R165.reuse, 0x1 ;  /* 0x000000a519147211 */ /* 0x080fe200078208ff */
[----:B------:R-:W-:Y:S01]  /*29e0*/  IMAD R31, R43, 0x4, R3 ;  /* 0x000000042b1f7824 */ /* 0x000fe200078e0203 */
[----:B------:R-:W-:Y:S01]  /*29f0*/  LEA R22, P2, R26, R165, 0x1 ;  /* 0x000000a51a167211 */ /* 0x000fe200078408ff */
[----:B--2---:R-:W-:Y:S01]  /*2a00*/  IMAD.WIDE R60, R57, 0x2, R10 ;  /* 0x00000002393c7825 */ /* 0x004fe200078e020a */
[----:B------:R-:W-:Y:S02]  /*2a10*/  LEA.HI.X.SX32 R19, R8, R41, 0x1, P3 ;  /* 0x0000002908137211 */ /* 0x000fe400018f0eff */
[----:B------:R-:W-:Y:S01]  /*2a20*/  LEA R24, P3, R27, R165, 0x1 ;  /* 0x000000a51b187211 */ /* 0x000fe200078608ff */
[----:B------:R-:W-:Y:S01]  /*2a30*/  IMAD R0, R43, 0x4, R31 ;  /* 0x000000042b007824 */ /* 0x000fe200078e021f */
[-C--:B------:R-:W-:Y:S01]  /*2a40*/  LEA.HI.X.SX32 R21, R25, R41.reuse, 0x1, P1 ;  /* 0x0000002919157211 */ /* 0x080fe200008f0eff */
[----:B---3--:R-:W-:Y:S01]  /*2a50*/  IMAD.WIDE R62, R57, 0x2, R12 ;  /* 0x00000002393e7825 */ /* 0x008fe200078e020c */
[----:B------:R-:W-:Y:S01]  /*2a60*/  LEA.HI.X.SX32 R23, R26, R41, 0x1, P2 ;  /* 0x000000291a177211 */ /* 0x000fe200010f0eff */
[----:B------:R2:W-:Y:S01]  /*2a70*/  STL.64 [R1+0x1f0], R60 ;  /* 0x0001f03c01007387 */ /* 0x0005e20000100a00 */
[----:B------:R-:W-:Y:S01]  /*2a80*/  LEA R2, R43, R0, 0x2 ;  /* 0x000000002b027211 */ /* 0x000fe200078e10ff */
[----:B----4-:R-:W-:Y:S01]  /*2a90*/  IMAD.WIDE R58, R54, 0x2, R10 ;  /* 0x00000002363a7825 */ /* 0x010fe200078e020a */
[-C--:B------:R-:W-:Y:S01]  /*2aa0*/  LEA R26, P1, R29, R165.reuse, 0x1 ;  /* 0x000000a51d1a7211 */ /* 0x080fe200078208ff */
[----:B------:R3:W-:Y:S01]  /*2ab0*/  STL.64 [R1+0x1e8], R62 ;  /* 0x0001e83e01007387 */ /* 0x0007e20000100a00 */
[----:B------:R-:W-:Y:S01]  /*2ac0*/  LEA R28, P2, R3, R165, 0x1 ;  /* 0x000000a5031c7211 */ /* 0x000fe200078408ff */
[----:B------:R-:W-:Y:S01]  /*2ad0*/  IMAD R4, R43, 0x4, R2 ;  /* 0x000000042b047824 */ /* 0x000fe200078e0202 */
[-C--:B------:R-:W-:Y:S01]  /*2ae0*/  LEA.HI.X.SX32 R25, R27, R41.reuse, 0x1, P3 ;  /* 0x000000291b197211 */ /* 0x080fe200018f0eff */
[----:B------:R4:W-:Y:S01]  /*2af0*/  STL.64 [R1+0x1e0], R58 ;  /* 0x0001e03a01007387 */ /* 0x0009e20000100a00 */
[----:B------:R-:W-:-:S02]  /*2b00*/  LEA.HI.X.SX32 R27, R29, R41, 0x1, P1 ;  /* 0x000000291d1b7211 */ /* 0x000fc400008f0eff */
[----:B------:R-:W-:Y:S01]  /*2b10*/  LEA R6, R43, R4, 0x2 ;  /* 0x000000042b067211 */ /* 0x000fe200078e10ff */
[----:B--2---:R-:W-:Y:S01]  /*2b20*/  IMAD.WIDE R60, R54, 0x2, R12 ;  /* 0x00000002363c7825 */ /* 0x004fe200078e020c */
[----:B------:R-:W-:Y:S02]  /*2b30*/  LEA.HI.X.SX32 R29, R3, R41, 0x1, P2 ;  /* 0x00000029031d7211 */ /* 0x000fe400010f0eff */
[-C--:B------:R-:W-:Y:S01]  /*2b40*/  LEA R32, P1, R0, R165.reuse, 0x1 ;  /* 0x000000a500207211 */ /* 0x080fe200078208ff */
[----:B------:R-:W-:Y:S01]  /*2b50*/  IMAD R7, R43, 0x4, R6 ;  /* 0x000000042b077824 */ /* 0x000fe200078e0206 */
[----:B------:R-:W-:Y:S01]  /*2b60*/  LEA R30, P3, R31, R165, 0x1 ;  /* 0x000000a51f1e7211 */ /* 0x000fe200078608ff */
[----:B---3--:R-:W-:Y:S01]  /*2b70*/  IMAD.WIDE R62, R50, 0x2, R10 ;  /* 0x00000002323e7825 */ /* 0x008fe200078e020a */
[----:B------:R-:W-:Y:S01]  /*2b80*/  LEA.HI.X.SX32 R33, R0, R41, 0x1, P1 ;  /* 0x0000002900217211 */ /* 0x000fe200008f0eff */
[----:B------:R2:W-:Y:S01]  /*2b90*/  STL.64 [R1+0x1d8], R60 ;  /* 0x0001d83c01007387 */ /* 0x0005e20000100a00 */
[----:B------:R-:W-:Y:S01]  /*2ba0*/  LEA R8, R43, R7, 0x2 ;  /* 0x000000072b087211 */ /* 0x000fe200078e10ff */
[----:B----4-:R-:W-:Y:S01]  /*2bb0*/  IMAD.WIDE R58, R50, 0x2, R12 ;  /* 0x00000002323a7825 */ /* 0x010fe200078e020c */
[C---:B------:R-:W-:Y:S01]  /*2bc0*/  LEA R34, P2, R2.reuse, R165, 0x1 ;  /* 0x000000a502227211 */ /* 0x040fe200078408ff */
[----:B------:R3:W-:Y:S01]  /*2bd0*/  STL.64 [R1+0x1d0], R62 ;  /* 0x0001d03e01007387 */ /* 0x0007e20000100a00 */
[-C--:B------:R-:W-:Y:S01]  /*2be0*/  LEA.HI.X.SX32 R31, R31, R41.reuse, 0x1, P3 ;  /* 0x000000291f1f7211 */ /* 0x080fe200018f0eff */
[----:B------:R-:W-:Y:S01]  /*2bf0*/  IMAD R3, R43, 0x4, R8 ;  /* 0x000000042b037824 */ /* 0x000fe200078e0208 */
[----:B------:R-:W-:Y:S01]  /*2c00*/  LEA.HI.X.SX32 R35, R2, R41, 0x1, P2 ;  /* 0x0000002902237211 */ /* 0x000fe200010f0eff */
[----:B------:R4:W-:Y:S01]  /*2c10*/  STL.64 [R1+0x1c8], R58 ;  /* 0x0001c83a01007387 */ /* 0x0009e20000100a00 */
[----:B------:R-:W-:-:S02]  /*2c20*/  LEA R36, P3, R4, R165, 0x1 ;  /* 0x000000a504247211 */ /* 0x000fc400078608ff */
[C---:B------:R-:W-:Y:S01]  /*2c30*/  LEA R40, R43.reuse, R3, 0x2 ;  /* 0x000000032b287211 */ /* 0x040fe200078e10ff */
[----:B--2---:R-:W-:Y:S01]  /*2c40*/  IMAD.WIDE R60, R46, 0x2, R10 ;  /* 0x000000022e3c7825 */ /* 0x004fe200078e020a */
[----:B------:R-:W-:Y:S02]  /*2c50*/  LEA.HI.X.SX32 R37, R4, R41, 0x1, P3 ;  /* 0x0000002904257211 */ /* 0x000fe400018f0eff */
[-C--:B------:R-:W-:Y:S01]  /*2c60*/  LEA R38, P1, R6, R165.reuse, 0x1 ;  /* 0x000000a506267211 */ /* 0x080fe200078208ff */
[C---:B------:R-:W-:Y:S01]  /*2c70*/  IMAD R0, R43.reuse, 0x4, R40 ;  /* 0x000000042b007824 */ /* 0x040fe200078e0228 */
[----:B------:R-:W-:Y:S01]  /*2c80*/  LEA R142, P3, R8, R165, 0x1 ;  /* 0x000000a5088e7211 */ /* 0x000fe200078608ff */
[----:B---3--:R-:W-:Y:S01]  /*2c90*/  IMAD.WIDE R62, R46, 0x2, R12 ;  /* 0x000000022e3e7825 */ /* 0x008fe200078e020c */
[-C--:B------:R-:W-:Y:S01]  /*2ca0*/  LEA.HI.X.SX32 R39, R6, R41.reuse, 0x1, P1 ;  /* 0x0000002906277211 */ /* 0x080fe200008f0eff */
[----:B------:R2:W-:Y:S01]  /*2cb0*/  STL.64 [R1+0x1c0], R60 ;  /* 0x0001c03c01007387 */ /* 0x0005e20000100a00 */
[C---:B------:R-:W-:Y:S01]  /*2cc0*/  LEA R2, R43.reuse, R0, 0x2 ;  /* 0x000000002b027211 */ /* 0x040fe200078e10ff */
[----:B----4-:R-:W-:Y:S01]  /*2cd0*/  IMAD.WIDE R58, R42, 0x2, R10 ;  /* 0x000000022a3a7825 */ /* 0x010fe200078e020a */
[----:B------:R-:W-:Y:S01]  /*2ce0*/  LEA.HI.X.SX32 R143, R8, R41, 0x1, P3 ;  /* 0x00000029088f7211 */ /* 0x000fe200018f0eff */
[----:B------:R3:W-:Y:S01]  /*2cf0*/  STL.64 [R1+0x1b8], R62 ;  /* 0x0001b83e01007387 */ /* 0x0007e20000100a00 */
[CC--:B------:R-:W-:Y:S01]  /*2d00*/  LEA R156, P3, R0.reuse, R165.reuse, 0x1 ;  /* 0x000000a5009c7211 */ /* 0x0c0fe200078608ff */
[----:B------:R-:W-:Y:S01]  /*2d10*/  IMAD R4, R43, 0x4, R2 ;  /* 0x000000042b047824 */ /* 0x000fe200078e0202 */
[----:B------:R-:W-:Y:S01]  /*2d20*/  LEA R140, P2, R7, R165, 0x1 ;  /* 0x000000a5078c7211 */ /* 0x000fe200078408ff */
[----:B------:R4:W-:Y:S01]  /*2d30*/  STL.64 [R1+0x1b0], R58 ;  /* 0x0001b03a01007387 */ /* 0x0009e20000100a00 */
[-C--:B------:R-:W-:Y:S01]  /*2d40*/  LEA.HI.X.SX32 R157, R0, R41.reuse, 0x1, P3 ;  /* 0x00000029009d7211 */ /* 0x080fe200018f0eff */
[----:B------:R-:W-:Y:S01]  /*2d50*/  IMAD.MOV.U32 R8, RZ, RZ, -0x800000 ;  /* 0xff800000ff087424 */ /* 0x000fe200078e00ff */
[----:B------:R-:W-:Y:S01]  /*2d60*/  LEA R6, R43, R4, 0x2 ;  /* 0x000000042b067211 */ /* 0x000fe200078e10ff */
[----:B--2---:R-:W-:Y:S01]  /*2d70*/  IMAD.WIDE R60, R42, 0x2, R12 ;  /* 0x000000022a3c7825 */ /* 0x004fe200078e020c */
[----:B------:R-:W-:-:S02]  /*2d80*/  LEA.HI.X.SX32 R141, R7, R41, 0x1, P2 ;  /* 0x00000029078d7211 */ /* 0x000fc400010f0eff */
[-C--:B------:R-:W-:Y:S01]  /*2d90*/  LEA R152, P1, R3, R165.reuse, 0x1 ;  /* 0x000000a503987211 */ /* 0x080fe200078208ff */
[----:B------:R-:W-:Y:S01]  /*2da0*/  IMAD R0, R43, 0x4, R6 ;  /* 0x000000042b007824 */ /* 0x000fe200078e0206 */
[----:B------:R-:W-:Y:S01]  /*2db0*/  LEA R154, P2, R40, R165, 0x1 ;  /* 0x000000a5289a7211 */ /* 0x000fe200078408ff */
[----:B------:R2:W-:Y:S01]  /*2dc0*/  STL.64 [R1+0x1a8], R60 ;  /* 0x0001a83c01007387 */ /* 0x0005e20000100a00 */
[----:B------:R-:W-:Y:S01]  /*2dd0*/  LEA.HI.X.SX32 R153, R3, R41, 0x1, P1 ;  /* 0x0000002903997211 */ /* 0x000fe200008f0eff */
[C---:B------:R-:W-:Y:S01]  /*2de0*/  IMAD R3, R9.reuse, 0xf, RZ ;  /* 0x0000000f09037824 */ /* 0x040fe200078e02ff */
[----:B------:R-:W-:Y:S01]  /*2df0*/  LEA R164, P4, R0, R165, 0x1 ;  /* 0x000000a500a47211 */ /* 0x000fe200078808ff */
[----:B------:R-:W-:Y:S01]  /*2e00*/  IMAD R43, R9, 0x15, RZ ;  /* 0x00000015092b7824 */ /* 0x000fe200078e02ff */
[----:B------:R-:W-:Y:S01]  /*2e10*/  LEA.HI.X.SX32 R155, R40, R41, 0x1, P2 ;  /* 0x00000029289b7211 */ /* 0x000fe200010f0eff */
[----:B---3--:R-:W-:Y:S01]  /*2e20*/  IMAD.WIDE R62, R3, 0x2, R10 ;  /* 0x00000002033e7825 */ /* 0x008fe200078e020a */
[----:B------:R-:W-:-:S02]  /*2e30*/  LEA R158, P1, R2, R165, 0x1 ;  /* 0x000000a5029e7211 */ /* 0x000fc400078208ff */
[-C--:B------:R-:W-:Y:S01]  /*2e40*/  LEA R160, P2, R4, R165.reuse, 0x1 ;  /* 0x000000a504a07211 */ /* 0x080fe200078408ff */
[----:B----4-:R-:W-:Y:S01]  /*2e50*/  IMAD.WIDE R58, R3, 0x2, R12 ;  /* 0x00000002033a7825 */ /* 0x010fe200078e020c */
[----:B------:R-:W-:Y:S01]  /*2e60*/  LEA R162, P3, R6, R165, 0x1 ;  /* 0x000000a506a27211 */ /* 0x000fe200078608ff */
[----:B------:R3:W-:Y:S01]  /*2e70*/  STL.64 [R1+0x1a0], R62 ;  /* 0x0001a03e01007387 */ /* 0x0007e20000100a00 */
[-C--:B------:R-:W-:Y:S01]  /*2e80*/  LEA.HI.X.SX32 R165, R0, R41.reuse, 0x1, P4 ;  /* 0x0000002900a57211 */ /* 0x080fe200020f0eff */
[C---:B------:R-:W-:Y:S01]  /*2e90*/  IMAD R40, R9.reuse, 0x13, RZ ;  /* 0x0000001309287824 */ /* 0x040fe200078e02ff */
[C---:B------:R-:W-:Y:S01]  /*2ea0*/  SHF.L.U32 R0, R9.reuse, 0x4, RZ ;  /* 0x0000000409007819 */ /* 0x040fe200000006ff */
[----:B------:R4:W-:Y:S01]  /*2eb0*/  STL.64 [R1+0x198], R58 ;  /* 0x0001983a01007387 */ /* 0x0009e20000100a00 */
[-C--:B------:R-:W-:Y:S01]  /*2ec0*/  LEA.HI.X.SX32 R159, R2, R41.reuse, 0x1, P1 ;  /* 0x00000029029f7211 */ /* 0x080fe200008f0eff */
[----:B------:R-:W-:Y:S01]  /*2ed0*/  IMAD R2, R9, 0x11, RZ ;  /* 0x0000001109027824 */ /* 0x000fe200078e02ff */
[-C--:B------:R-:W-:Y:S01]  /*2ee0*/  LEA.HI.X.SX32 R161, R4, R41.reuse, 0x1, P2 ;  /* 0x0000002904a17211 */ /* 0x080fe200010f0eff */
[----:B--2---:R-:W-:Y:S01]  /*2ef0*/  IMAD.WIDE R60, R0, 0x2, R10 ;  /* 0x00000002003c7825 */ /* 0x004fe200078e020a */
[----:B------:R-:W-:-:S02]  /*2f00*/  LEA.HI.X.SX32 R163, R6, R41, 0x1, P3 ;  /* 0x0000002906a37211 */ /* 0x000fc400018f0eff */
[----:B------:R-:W-:Y:S02]  /*2f10*/  CS2R R6, SRZ ;  /* 0x0000000000067805 */ /* 0x000fe4000001ff00 */
[----:B------:R-:W-:Y:S01]  /*2f20*/  MOV R167, 0x3f800000 ;  /* 0x3f80000000a77802 */ /* 0x000fe20000000f00 */
[----:B------:R-:W-:Y:S01]  /*2f30*/  IMAD R4, R9, 0x12, RZ ;  /* 0x0000001209047824 */ /* 0x000fe200078e02ff */
[----:B------:R2:W-:Y:S01]  /*2f40*/  STL.64 [R1+0x190], R60 ;  /* 0x0001903c01007387 */ /* 0x0005e20000100a00 */
[----:B---3--:R-:W-:Y:S01]  /*2f50*/  IMAD.WIDE R62, R0, 0x2, R12 ;  /* 0x00000002003e7825 */ /* 0x008fe200078e020c */
[----:B------:R-:W-:-:S03]  /*2f60*/  MOV R169, 0x3f800000 ;  /* 0x3f80000000a97802 */ /* 0x000fc60000000f00 */
[C---:B----4-:R-:W-:Y:S01]  /*2f70*/  IMAD.WIDE R58, R2.reuse, 0x2, R10 ;  /* 0x00000002023a7825 */ /* 0x050fe200078e020a */
[----:B------:R-:W-:Y:S03]  /*2f80*/  STL.64 [R1+0x188], R62 ;  /* 0x0001883e01007387 */ /* 0x000fe60000100a00 */
[----:B------:R-:W-:Y:S01]  /*2f90*/  IMAD R41, R9, 0x14, RZ ;  /* 0x0000001409297824 */ /* 0x000fe200078e02ff */
[----:B------:R3:W-:Y:S01]  /*2fa0*/  STL.64 [R1+0x180], R58 ;  /* 0x0001803a01007387 */ /* 0x0007e20000100a00 */
[----:B------:R-:W-:Y:S01]  /*2fb0*/  MOV R9, 0xff800000 ;  /* 0xff80000000097802 */ /* 0x000fe20000000f00 */
[----:B--2---:R-:W-:-:S04]  /*2fc0*/  IMAD.WIDE R60, R2, 0x2, R12 ;  /* 0x00000002023c7825 */ /* 0x004fc800078e020c */
[C---:B------:R-:W-:Y:S01]  /*2fd0*/  IMAD.WIDE R2, R4.reuse, 0x2, R10 ;  /* 0x0000000204027825 */ /* 0x040fe200078e020a */
[----:B------:R2:W-:Y:S04]  /*2fe0*/  STL.64 [R1+0x178], R60 ;  /* 0x0001783c01007387 */ /* 0x0005e80000100a00 */
[----:B------:R4:W-:Y:S01]  /*2ff0*/  STL.64 [R1+0x170], R2 ;  /* 0x0001700201007387 */ /* 0x0009e20000100a00 */
[----:B---3--:R-:W-:-:S05]  /*3000*/  IMAD.WIDE R58, R4, 0x2, R12 ;  /* 0x00000002043a7825 */ /* 0x008fca00078e020c */
[----:B------:R3:W-:Y:S01]  /*3010*/  STL.64 [R1+0x168], R58 ;  /* 0x0001683a01007387 */ /* 0x0007e20000100a00 */
[----:B--2---:R-:W-:-:S04]  /*3020*/  IMAD.WIDE R60, R40, 0x2, R10 ;  /* 0x00000002283c7825 */ /* 0x004fc800078e020a */
[----:B----4-:R-:W-:Y:S01]  /*3030*/  IMAD.WIDE R2, R40, 0x2, R12 ;  /* 0x0000000228027825 */ /* 0x010fe200078e020c */
[----:B------:R-:W-:Y:S04]  /*3040*/  STL.64 [R1+0x160], R60 ;  /* 0x0001603c01007387 */ /* 0x000fe80000100a00 */
[----:B------:R2:W-:Y:S01]  /*3050*/  STL.64 [R1+0x158], R2 ;  /* 0x0001580201007387 */ /* 0x0005e20000100a00 */
[----:B---3--:R-:W-:-:S04]  /*3060*/  IMAD.WIDE R58, R41, 0x2, R10 ;  /* 0x00000002293a7825 */ /* 0x008fc800078e020a */
[----:B------:R-:W-:Y:S01]  /*3070*/  IMAD.WIDE R40, R41, 0x2, R12 ;  /* 0x0000000229287825 */ /* 0x000fe200078e020c */
[----:B------:R-:W-:Y:S04]  /*3080*/  STL.64 [R1+0x150], R58 ;  /* 0x0001503a01007387 */ /* 0x000fe80000100a00 */
[----:B------:R3:W-:Y:S01]  /*3090*/  STL.64 [R1+0x148], R40 ;  /* 0x0001482801007387 */ /* 0x0007e20000100a00 */
[----:B--2---:R-:W-:-:S04]  /*30a0*/  IMAD.WIDE R2, R43, 0x2, R10 ;  /* 0x000000022b027825 */ /* 0x004fc800078e020a */
[----:B------:R-:W-:Y:S01]  /*30b0*/  IMAD.WIDE R42, R43, 0x2, R12 ;  /* 0x000000022b2a7825 */ /* 0x000fe200078e020c */
[----:B------:R2:W-:Y:S04]  /*30c0*/  STL.64 [R1+0x140], R2 ;  /* 0x0001400201007387 */ /* 0x0005e80000100a00 */
[----:B------:R4:W-:Y:S01]  /*30d0*/  STL.64 [R1+0x138], R42 ;  /* 0x0001382a01007387 */ /* 0x0009e20000100a00 */
[----:B---3--:R-:W-:-:S05]  /*30e0*/  IMAD.WIDE R40, R44, 0x2, R10 ;  /* 0x000000022c287825 */ /* 0x008fca00078e020a */
[----:B------:R3:W-:Y:S01]  /*30f0*/  STL.64 [R1+0x130], R40 ;  /* 0x0001302801007387 */ /* 0x0007e20000100a00 */
[----:B--2---:R-:W-:-:S04]  /*3100*/  IMAD.WIDE R2, R44, 0x2, R12 ;  /* 0x000000022c027825 */ /* 0x004fc800078e020c */
[C---:B----4-:R-:W-:Y:S01]  /*3110*/  IMAD.WIDE R42, R45.reuse, 0x2, R10 ;  /* 0x000000022d2a7825 */ /* 0x050fe200078e020a */
[----:B------:R2:W-:Y:S04]  /*3120*/  STL.64 [R1+0x128], R2 ;  /* 0x0001280201007387 */ /* 0x0005e80000100a00 */
[----:B------:R4:W-:Y:S01]  /*3130*/  STL.64 [R1+0x120], R42 ;  /* 0x0001202a01007387 */ /* 0x0009e20000100a00 */
[----:B---3--:R-:W-:-:S05]  /*3140*/  IMAD.WIDE R40, R45, 0x2, R12 ;  /* 0x000000022d287825 */ /* 0x008fca00078e020c */
[----:B------:R3:W-:Y:S01]  /*3150*/  STL.64 [R1+0x118], R40 ;  /* 0x0001182801007387 */ /* 0x0007e20000100a00 */
[----:B--2---:R-:W-:-:S04]  /*3160*/  IMAD.WIDE R2, R47, 0x2, R10 ;  /* 0x000000022f027825 */ /* 0x004fc800078e020a */
[----:B----4-:R-:W-:Y:S01]  /*3170*/  IMAD.WIDE R42, R47, 0x2, R12 ;  /* 0x000000022f2a7825 */ /* 0x010fe200078e020c */
        /* <DEDUP_REMOVED lines=28> */
[----:B--2---:R-:W-:-:S05]  /*3340*/  IMAD.WIDE R2, R56, 0x2, R12 ;  /* 0x0000000238027825 */ /* 0x004fca00078e020c */
[----:B01----:R4:W-:Y:S02]  /*3350*/  STL.64 [R1+0x98], R2 ;  /* 0x0000980201007387 */ /* 0x0039e40000100a00 */
.L_x_1:
[----:B----4-:R-:W2:Y:S04]  /*3360*/  LDL.64 R40, [R1+0x250] ;  /* 0x0002500001287983 */ /* 0x010ea80000100a00 */
[----:B------:R-:W3:Y:S04]  /*3370*/  LDL.64 R54, [R1+0x240] ;  /* 0x0002400001367983 */ /* 0x000ee80000100a00 */
[----:B------:R-:W4:Y:S04]  /*3380*/  LDL.64 R50, [R1+0x238] ;  /* 0x0002380001327983 */ /* 0x000f280000100a00 */
[----:B------:R-:W5:Y:S04]  /*3390*/  LDL.64 R60, [R1+0x228] ;  /* 0x00022800013c7983 */ /* 0x000f680000100a00 */
[----:B------:R-:W5:Y:S04]  /*33a0*/  LDL.64 R74, [R1+0x220] ;  /* 0x00022000014a7983 */ /* 0x000f680000100a00 */
[----:B------:R-:W5:Y:S04]  /*33b0*/  LDL.64 R44, [R1+0x248] ;  /* 0x00024800012c7983 */ /* 0x000f680000100a00 */
[----:B------:R-:W5:Y:S04]  /*33c0*/  LDL.64 R48, [R1+0x218] ;  /* 0x0002180001307983 */ /* 0x000f680000100a00 */
[----:B------:R-:W5:Y:S04]  /*33d0*/  LDL.64 R66, [R1+0x210] ;  /* 0x0002100001427983 */ /* 0x000f680000100a00 */
[----:B------:R-:W5:Y:S04]  /*33e0*/  LDL.64 R58, [R1+0x200] ;  /* 0x00020000013a7983 */ /* 0x000f680000100a00 */
[----:B------:R-:W5:Y:S01]  /*33f0*/  LDL.64 R148, [R1+0x208] ;  /* 0x0002080001947983 */ /* 0x000f620000100a00 */
[----:B------:R-:W-:-:S03]  /*3400*/  IMAD.WIDE R42, R6, 0x2, R10 ;  /* 0x00000002062a7825 */ /* 0x000fc600078e020a */
[----:B------:R-:W5:Y:S04]  /*3410*/  LDL.64 R64, [R1+0x1f0] ;  /* 0x0001f00001407983 */ /* 0x000f680000100a00 */
[----:B------:R3:W5:Y:S04]  /*3420*/  LDG.E.U16 R69, desc[UR10][R42.64] ;  /* 0x0000000a2a457981 */ /* 0x000768000c1e1500 */
[----:B------:R-:W5:Y:S04]  /*3430*/  LDL.64 R72, [R1+0x1e8] ;  /* 0x0001e80001487983 */ /* 0x000f680000100a00 */
        /* <DEDUP_REMOVED lines=11> */
[----:B------:R-:W5:Y:S04]  /*34f0*/  LDG.E.U16 R3, desc[UR10][R2.64] ;  /* 0x0000000a02037981 */ /* 0x000f68000c1e1500 */
        /* <DEDUP_REMOVED lines=10> */
[----:B------:R-:W0:Y:S03]  /*35a0*/  S2R R252, SR_TID.X ;  /* 0x0000000000fc7919 */ /* 0x000e260000002100 */
[----:B------:R-:W5:Y:S04]  /*35b0*/  LDL.64 R244, [R1+0x78] ;  /* 0x0000780001f47983 */ /* 0x000f680000100a00 */
[----:B------:R-:W5:Y:S01]  /*35c0*/  LDL.64 R242, [R1+0x70] ;  /* 0x0000700001f27983 */ /* 0x000f620000100a00 */
[----:B--2---:R-:W-:-:S04]  /*35d0*/  IMAD.WIDE R40, R6, 0x2, R40 ;  /* 0x0000000206287825 */ /* 0x004fc800078e0228 */
[C---:B---3--:R-:W-:Y:S01]  /*35e0*/  IMAD.WIDE R42, R6.reuse, 0x2, R54 ;  /* 0x00000002062a7825 */ /* 0x048fe200078e0236 */
[----:B------:R4:W2:Y:S04]  /*35f0*/  LDG.E.U16 R57, desc[UR10][R40.64] ;  /* 0x0000000a28397981 */ /* 0x0008a8000c1e1500 */
[----:B------:R-:W3:Y:S01]  /*3600*/  LDL.64 R54, [R1+0x1e0] ;  /* 0x0001e00001367983 */ /* 0x000ee20000100a00 */
[----:B----4-:R-:W-:-:S03]  /*3610*/  IMAD.WIDE R40, R6, 0x2, R50 ;  /* 0x0000000206287825 */ /* 0x010fc600078e0232 */
[----:B------:R5:W4:Y:S04]  /*3620*/  LDG.E.U16 R51, desc[UR10][R42.64] ;  /* 0x0000000a2a337981 */ /* 0x000b28000c1e1500 */
[----:B------:R1:W2:Y:S01]  /*3630*/  LDG.E.U16 R50, desc[UR10][R40.64] ;  /* 0x0000000a28327981 */ /* 0x0002a2000c1e1500 */
[----:B-----5:R-:W-:-:S03]  /*3640*/  IMAD.WIDE R42, R6, 0x2, R60 ;  /* 0x00000002062a7825 */ /* 0x020fc600078e023c */
[----:B------:R-:W5:Y:S01]  /*3650*/  LDL.64 R60, [R1+0x1c8] ;  /* 0x0001c800013c7983 */ /* 0x000f620000100a00 */
[----:B-1----:R-:W-:-:S03]  /*3660*/  IMAD.WIDE R40, R6, 0x2, R74 ;  /* 0x0000000206287825 */ /* 0x002fc600078e024a */
[----:B------:R-:W2:Y:S01]  /*3670*/  LDL.64 R74, [R1+0x1b0] ;  /* 0x0001b000014a7983 */ /* 0x000ea20000100a00 */
[----:B------:R-:W-:-:S03]  /*3680*/  IMAD.WIDE R44, R6, 0x2, R44 ;  /* 0x00000002062c7825 */ /* 0x000fc600078e022c */
[----:B------:R-:W2:Y:S01]  /*3690*/  LDG.E.U16 R41, desc[UR10][R40.64] ;  /* 0x0000000a28297981 */ /* 0x000ea2000c1e1500 */
[----:B------:R-:W-:-:S03]  /*36a0*/  IMAD.WIDE R48, R6, 0x2, R48 ;  /* 0x0000000206307825 */ /* 0x000fc600078e0230 */
[----:B------:R-:W2:Y:S01]  /*36b0*/  LDG.E.U16 R56, desc[UR10][R44.64] ;  /* 0x0000000a2c387981 */ /* 0x000ea2000c1e1500 */
[----:B------:R-:W-:-:S03]  /*36c0*/  IMAD.WIDE R190, R6, 0x2, R58 ;  /* 0x0000000206be7825 */ /* 0x000fc600078e023a */
[----:B------:R-:W2:Y:S04]  /*36d0*/  LDL.64 R58, [R1+0x1a0] ;  /* 0x0001a000013a7983 */ /* 0x000ea80000100a00 */
[----:B------:R1:W2:Y:S04]  /*36e0*/  LDG.E.U16 R40, desc[UR10][R48.64] ;  /* 0x0000000a30287981 */ /* 0x0002a8000c1e1500 */
[----:B------:R0:W4:Y:S01]  /*36f0*/  LDG.E.U16 R45, desc[UR10][R42.64] ;  /* 0x0000000a2a2d7981 */ /* 0x000122000c1e1500 */
[----:B------:R-:W-:-:S03]  /*3700*/  IMAD.WIDE R52, R6, 0x2, R52 ;  /* 0x0000000206347825 */ /* 0x000fc600078e0234 */
[----:B------:R-:W4:Y:S01]  /*3710*/  LDG.E.U16 R190, desc[UR10][R190.64] ;  /* 0x0000000abebe7981 */ /* 0x000f22000c1e1500 */
[----:B-1----:R-:W-:-:S03]  /*3720*/  IMAD.WIDE R48, R6, 0x2, R148 ;  /* 0x0000000206307825 */ /* 0x002fc600078e0294 */
[----:B------:R-:W4:Y:S01]  /*3730*/  LDL.64 R148, [R1+0x1a8] ;  /* 0x0001a80001947983 */ /* 0x000f220000100a00 */
[----:B0-----:R-:W-:-:S03]  /*3740*/  IMAD.WIDE R42, R6, 0x2, R66 ;  /* 0x00000002062a7825 */ /* 0x001fc600078e0242 */
[----:B------:R-:W4:Y:S04]  /*3750*/  LDL.64 R66, [R1+0x1b8] ;  /* 0x0001b80001427983 */ /* 0x000f280000100a00 */
[----:B------:R0:W4:Y:S02]  /*3760*/  LDG.E.U16 R2, desc[UR10][R42.64] ;  /* 0x0000000a2a027981 */ /* 0x000124000c1e1500 */
[C---:B0-----:R-:W-:Y:S02]  /*3770*/  IMAD.WIDE R42, R6.reuse, 0x2, R64 ;  /* 0x00000002062a7825 */ /* 0x041fe400078e0240 */
[----:B------:R0:W4:Y:S04]  /*3780*/  LDG.E.U16 R65, desc[UR10][R48.64] ;  /* 0x0000000a30417981 */ /* 0x000128000c1e1500 */
[----:B------:R1:W4:Y:S01]  /*3790*/  LDG.E.U16 R64, desc[UR10][R42.64] ;  /* 0x0000000a2a407981 */ /* 0x000322000c1e1500 */
[----:B0-----:R-:W-:-:S03]  /*37a0*/  IMAD.WIDE R48, R6, 0x2, R72 ;  /* 0x0000000206307825 */ /* 0x001fc600078e0248 */
[----:B------:R0:W4:Y:S01]  /*37b0*/  LDG.E.U16 R73, desc[UR10][R52.64] ;  /* 0x0000000a34497981 */ /* 0x000122000c1e1500 */
[----:B-1----:R-:W-:-:S03]  /*37c0*/  IMAD.WIDE R42, R6, 0x2, R62 ;  /* 0x00000002062a7825 */ /* 0x002fc600078e023e */
[----:B------:R5:W4:Y:S01]  /*37d0*/  LDG.E.U16 R63, desc[UR10][R48.64] ;  /* 0x0000000a303f7981 */ /* 0x000b22000c1e1500 */
[----:B0-----:R-:W-:-:S03]  /*37e0*/  IMAD.WIDE R52, R6, 0x2, R70 ;  /* 0x0000000206347825 */ /* 0x001fc600078e0246 */
[----:B------:R-:W4:Y:S01]  /*37f0*/  LDL.64 R70, [R1+0x178] ;  /* 0x0001780001467983 */ /* 0x000f220000100a00 */
[----:B---3--:R-:W-:-:S04]  /*3800*/  IMAD.WIDE R54, R6, 0x2, R54 ;  /* 0x0000000206367825 */ /* 0x008fc800078e0236 */
[C---:B-----5:R-:W-:Y:S02]  /*3810*/  IMAD.WIDE R48, R6.reuse, 0x2, R60 ;  /* 0x0000000206307825 */ /* 0x060fe400078e023c */
[----:B------:R0:W3:Y:S04]  /*3820*/  LDG.E.U16 R60, desc[UR10][R42.64] ;  /* 0x0000000a2a3c7981 */ /* 0x0000e8000c1e1500 */
[----:B------:R-:W5:Y:S01]  /*3830*/  LDG.E.U16 R61, desc[UR10][R54.64] ;  /* 0x0000000a363d7981 */ /* 0x000f62000c1e1500 */
[----:B0-----:R-:W-:-:S03]  /*3840*/  IMAD.WIDE R42, R6, 0x2, R146 ;  /* 0x00000002062a7825 */ /* 0x001fc600078e0292 */
[----:B------:R-:W3:Y:S04]  /*3850*/  LDL.64 R146, [R1+0x168] ;  /* 0x0001680001927983 */ /* 0x000ee80000100a00 */
[----:B------:R0:W5:Y:S01]  /*3860*/  LDG.E.U16 R55, desc[UR10][R52.64] ;  /* 0x0000000a34377981 */ /* 0x000162000c1e1500 */
[----:B--2---:R-:W-:-:S03]  /*3870*/  IMAD.WIDE R58, R6, 0x2, R58 ;  /* 0x00000002063a7825 */ /* 0x004fc600078e023a */
[----:B------:R-:W2:Y:S04]  /*3880*/  LDG.E.U16 R54, desc[UR10][R48.64] ;  /* 0x0000000a30367981 */ /* 0x000ea8000c1e1500 */
[----:B------:R-:W2:Y:S01]  /*3890*/  LDG.E.U16 R4, desc[UR10][R58.64] ;  /* 0x0000000a3a047981 */ /* 0x000ea2000c1e1500 */
[----:B0-----:R-:W-:-:S03]  /*38a0*/  IMAD.WIDE R52, R6, 0x2, R74 ;  /* 0x0000000206347825 */ /* 0x001fc600078e024a */
[----:B------:R-:W2:Y:S04]  /*38b0*/  LDL.64 R74, [R1+0x158] ;  /* 0x00015800014a7983 */ /* 0x000ea80000100a00 */
[----:B------:R0:W2:Y:S01]  /*38c0*/  LDG.E.U16 R44, desc[UR10][R52.64] ;  /* 0x0000000a342c7981 */ /* 0x0000a2000c1e1500 */
[----:B----4-:R-:W-:-:S03]  /*38d0*/  IMAD.WIDE R66, R6, 0x2, R66 ;  /* 0x0000000206427825 */ /* 0x010fc600078e0242 */
[----:B------:R1:W4:Y:S04]  /*38e0*/  LDG.E.U16 R49, desc[UR10][R42.64] ;  /* 0x0000000a2a317981 */ /* 0x000328000c1e1500 */
[----:B------:R1:W4:Y:S01]  /*38f0*/  LDG.E.U16 R48, desc[UR10][R66.64] ;  /* 0x0000000a42307981 */ /* 0x000322000c1e1500 */
[----:B0-----:R-:W-:-:S03]  /*3900*/  IMAD.WIDE R52, R6, 0x2, R198 ;  /* 0x0000000206347825 */ /* 0x001fc600078e02c6 */
[----:B------:R-:W4:Y:S01]  /*3910*/  LDL.64 R198, [R1+0x138] ;  /* 0x0001380001c67983 */ /* 0x000f220000100a00 */
[----:B-1----:R-:W-:-:S03]  /*3920*/  IMAD.WIDE R42, R6, 0x2, R148 ;  /* 0x00000002062a7825 */ /* 0x002fc600078e0294 */
[----:B------:R0:W4:Y:S01]  /*3930*/  LDG.E.U16 R0, desc[UR10][R52.64] ;  /* 0x0000000a34007981 */ /* 0x000122000c1e1500 */
[----:B------:R-:W-:-:S03]  /*3940*/  IMAD.WIDE R66, R6, 0x2, R196 ;  /* 0x0000000206427825 */ /* 0x000fc600078e02c4 */
[----:B------:R-:W4:Y:S01]  /*3950*/  LDL.64 R148, [R1+0x140] ;  /* 0x0001400001947983 */ /* 0x000f220000100a00 */
[----:B------:R-:W1:Y:S01]  /*3960*/  LDC R196, c[0x0][0x3c4] ;  /* 0x0000f100ffc47b82 */ /* 0x000e620000000800 */
[C---:B------:R-:W-:Y:S02]  /*3970*/  IMAD.WIDE R58, R6.reuse, 0x2, R194 ;  /* 0x00000002063a7825 */ /* 0x040fe400078e02c2 */
[----:B------:R-:W5:Y:S02]  /*3980*/  LDL.64 R194, [R1+0x130] ;  /* 0x0001300001c27983 */ /* 0x000f640000100a00 */
[C---:B0-----:R-:W-:Y:S02]  /*3990*/  IMAD.WIDE R52, R6.reuse, 0x2, R170 ;  /* 0x0000000206347825 */ /* 0x041fe400078e02aa */
[----:B------:R-:W5:Y:S04]  /*39a0*/  LDL.64 R170, [R1+0x108] ;  /* 0x0001080001aa7983 */ /* 0x000f680000100a00 */
[----:B------:R-:W5:Y:S04]  /*39b0*/  LDG.E.U16 R66, desc[UR10][R66.64] ;  /* 0x0000000a42427981 */ /* 0x000f68000c1e1500 */
[----:B------:R0:W5:Y:S01]  /*39c0*/  LDG.E.U16 R72, desc[UR10][R52.64] ;  /* 0x0000000a34487981 */ /* 0x000162000c1e1500 */
[----:B------:R-:W-:-:S03]  /*39d0*/  IMAD.WIDE R46, R6, 0x2, R46 ;  /* 0x00000002062e7825 */ /* 0x000fc600078e022e */
[----:B------:R-:W5:Y:S04]  /*39e0*/  LDG.E.U16 R43, desc[UR10][R42.64] ;  /* 0x0000000a2a2b7981 */ /* 0x000f68000c1e1500 */
[----:B------:R0:W5:Y:S02]  /*39f0*/  LDG.E.U16 R67, desc[UR10][R58.64] ;  /* 0x0000000a3a437981 */ /* 0x000164000c1e1500 */
[C---:B0-----:R-:W-:Y:S02]  /*3a00*/  IMAD.WIDE R52, R6.reuse, 0x2, R214 ;  /* 0x0000000206347825 */ /* 0x041fe400078e02d6 */
[----:B------:R-:W5:Y:S04]  /*3a10*/  LDL.64 R214, [R1+0xe8] ;  /* 0x0000e80001d67983 */ /* 0x000f680000100a00 */
[----:B------:R-:W5:Y:S01]  /*3a20*/  LDG.E.U16 R52, desc[UR10][R52.64] ;  /* 0x0000000a34347981 */ /* 0x000f62000c1e1500 */
[----:B------:R-:W-:-:S03]  /*3a30*/  IMAD.WIDE R58, R6, 0x2, R192 ;  /* 0x00000002063a7825 */ /* 0x000fc600078e02c0 */
[----:B------:R-:W5:Y:S01]  /*3a40*/  LDL.64 R192, [R1+0x128] ;  /* 0x0001280001c07983 */ /* 0x000f620000100a00 */
[----:B------:R-:W-:-:S03]  /*3a50*/  IMAD.WIDE R150, R6, 0x2, R150 ;  /* 0x0000000206967825 */ /* 0x000fc600078e0296 */
[----:B------:R-:W5:Y:S01]  /*3a60*/  LDG.E.U16 R46, desc[UR10][R46.64] ;  /* 0x0000000a2e2e7981 */ /* 0x000f62000c1e1500 */
[----:B------:R-:W-:-:S03]  /*3a70*/  IMAD.WIDE R70, R6, 0x2, R70 ;  /* 0x0000000206467825 */ /* 0x000fc600078e0246 */
[----:B------:R-:W5:Y:S04]  /*3a80*/  LDG.E.U16 R58, desc[UR10][R58.64] ;  /* 0x0000000a3a3a7981 */ /* 0x000f68000c1e1500 */
[----:B------:R-:W5:Y:S04]  /*3a90*/  LDG.E.U16 R71, desc[UR10][R70.64] ;  /* 0x0000000a46477981 */ /* 0x000f68000c1e1500 */
[----:B------:R-:W5:Y:S01]  /*3aa0*/  LDG.E.U16 R47, desc[UR10][R150.64] ;  /* 0x0000000a962f7981 */ /* 0x000f62000c1e1500 */
[----:B---3--:R-:W-:-:S05]  /*3ab0*/  IMAD.WIDE R146, R6, 0x2, R146 ;  /* 0x0000000206927825 */ /* 0x008fca00078e0292 */
[----:B------:R0:W3:Y:S02]  /*3ac0*/  LDG.E.U16 R62, desc[UR10][R146.64] ;  /* 0x0000000a923e7981 */ /* 0x0000e4000c1e1500 */
[C---:B0-----:R-:W-:Y:S02]  /*3ad0*/  IMAD.WIDE R146, R6.reuse, 0x2, R210 ;  /* 0x0000000206927825 */ /* 0x041fe400078e02d2 */
[----:B------:R-:W3:Y:S04]  /*3ae0*/  LDL.64 R210, [R1+0xf0] ;  /* 0x0000f00001d27983 */ /* 0x000ee80000100a00 */
[----:B------:R5:W3:Y:S01]  /*3af0*/  LDG.E.U16 R53, desc[UR10][R146.64] ;  /* 0x0000000a92357981 */ /* 0x000ae2000c1e1500 */
[----:B--2---:R-:W-:-:S05]  /*3b00*/  IMAD.WIDE R74, R6, 0x2, R74 ;  /* 0x00000002064a7825 */ /* 0x004fca00078e024a */
[----:B------:R-:W2:Y:S01]  /*3b10*/  LDG.E.U16 R59, desc[UR10][R74.64] ;  /* 0x0000000a4a3b7981 */ /* 0x000ea2000c1e1500 */
[----:B----4-:R-:W-:-:S05]  /*3b20*/  IMAD.WIDE R148, R6, 0x2, R148 ;  /* 0x0000000206947825 */ /* 0x010fca00078e0294 */
[----:B------:R0:W4:Y:S01]  /*3b30*/  LDG.E.U16 R42, desc[UR10][R148.64] ;  /* 0x0000000a942a7981 */ /* 0x000122000c1e1500 */
[----:B-----5:R-:W-:-:S04]  /*3b40*/  IMAD.WIDE R146, R6, 0x2, R170 ;  /* 0x0000000206927825 */ /* 0x020fc800078e02aa */
[----:B-1----:R-:W-:Y:S01]  /*3b50*/  IMAD.WIDE R170, R196, 0x2, R10 ;  /* 0x00000002c4aa7825 */ /* 0x002fe200078e020a */
[----:B------:R1:W5:Y:S03]  /*3b60*/  LDG.E.U16 R70, desc[UR10][R146.64] ;  /* 0x0000000a92467981 */ /* 0x000366000c1e1500 */
[----:B0-----:R-:W-:-:S04]  /*3b70*/  IMAD.WIDE R148, R6, 0x2, R194 ;  /* 0x0000000206947825 */ /* 0x001fc800078e02c2 */
[----:B------:R-:W-:-:S04]  /*3b80*/  IMAD.WIDE R170, R6, 0x2, R170 ;  /* 0x0000000206aa7825 */ /* 0x000fc800078e02aa */
[C---:B------:R-:W-:Y:S01]  /*3b90*/  IMAD.WIDE R74, R6.reuse, 0x2, R206 ;  /* 0x00000002064a7825 */ /* 0x040fe200078e02ce */
[----:B------:R0:W2:Y:S03]  /*3ba0*/  LDG.E.U16 R194, desc[UR10][R170.64] ;  /* 0x0000000aaac27981 */ /* 0x0000a6000c1e1500 */
[C---:B-1----:R-:W-:Y:S01]  /*3bb0*/  IMAD.WIDE R146, R6.reuse, 0x2, R198 ;  /* 0x0000000206927825 */ /* 0x042fe200078e02c6 */
[----:B------:R1:W2:Y:S03]  /*3bc0*/  LDG.E.U16 R68, desc[UR10][R74.64] ;  /* 0x0000000a4a447981 */ /* 0x0002a6000c1e1500 */
[C---:B------:R-:W-:Y:S01]  /*3bd0*/  IMAD.WIDE R150, R6.reuse, 0x2, R192 ;  /* 0x0000000206967825 */ /* 0x040fe200078e02c0 */
[----:B------:R-:W2:Y:S03]  /*3be0*/  LDG.E.U16 R191, desc[UR10][R146.64] ;  /* 0x0000000a92bf7981 */ /* 0x000ea6000c1e1500 */
[----:B0-----:R-:W-:Y:S01]  /*3bf0*/  IMAD.WIDE R170, R6, 0x2, R218 ;  /* 0x0000000206aa7825 */ /* 0x001fe200078e02da */
[----:B------:R0:W2:Y:S04]  /*3c00*/  LDG.E.U16 R192, desc[UR10][R148.64] ;  /* 0x0000000a94c07981 */ /* 0x0000a8000c1e1500 */
[----:B------:R-:W2:Y:S01]  /*3c10*/  LDL.64 R218, [R1+0xe0] ;  /* 0x0000e00001da7983 */ /* 0x000ea20000100a00 */
[----:B-1----:R-:W-:-:S03]  /*3c20*/  IMAD.WIDE R74, R196, 0x2, R12 ;  /* 0x00000002c44a7825 */ /* 0x002fc600078e020c */
[----:B------:R-:W4:Y:S01]  /*3c30*/  LDG.E.U16 R193, desc[UR10][R150.64] ;  /* 0x0000000a96c17981 */ /* 0x000f22000c1e1500 */
[----:B0-----:R-:W-:-:S03]  /*3c40*/  IMAD.WIDE R148, R6, 0x2, R230 ;  /* 0x0000000206947825 */ /* 0x001fc600078e02e6 */
[----:B------:R-:W4:Y:S01]  /*3c50*/  LDL.64 R230, [R1+0xb8] ;  /* 0x0000b80001e67983 */ /* 0x000f220000100a00 */
[C---:B------:R-:W-:Y:S02]  /*3c60*/  IMAD R206, R196.reuse, 0x3, RZ ;  /* 0x00000003c4ce7824 */ /* 0x040fe400078e02ff */
[----:B------:R-:W-:Y:S01]  /*3c70*/  IMAD.SHL.U32 R199, R196, 0x2, RZ ;  /* 0x00000002c4c77824 */ /* 0x000fe200078e00ff */
[----:B------:R-:W4:Y:S04]  /*3c80*/  LDG.E.U16 R198, desc[UR10][R170.64] ;  /* 0x0000000aaac67981 */ /* 0x000f28000c1e1500 */
[----:B------:R0:W4:Y:S02]  /*3c90*/  LDG.E.U16 R196, desc[UR10][R148.64] ;  /* 0x0000000a94c47981 */ /* 0x000124000c1e1500 */
[----:B0-----:R-:W-:-:S02]  /*3ca0*/  IMAD.WIDE R148, R6, 0x2, R222 ;  /* 0x0000000206947825 */ /* 0x001fc400078e02de */
[----:B------:R-:W4:Y:S02]  /*3cb0*/  LDL.64 R222, [R1+0xd8] ;  /* 0x0000d80001de7983 */ /* 0x000f240000100a00 */
[C---:B------:R-:W-:Y:S02]  /*3cc0*/  IMAD.WIDE R74, R6.reuse, 0x2, R74 ;  /* 0x00000002064a7825 */ /* 0x040fe400078e024a */
[----:B------:R-:W5:Y:S04]  /*3cd0*/  LDG.E.U16 R148, desc[UR10][R148.64] ;  /* 0x0000000a94947981 */ /* 0x000f68000c1e1500 */
[----:B------:R0:W5:Y:S01]  /*3ce0*/  LDG.E.U16 R195, desc[UR10][R74.64] ;  /* 0x0000000a4ac37981 */ /* 0x000162000c1e1500 */
[----:B------:R-:W-:-:S03]  /*3cf0*/  IMAD.WIDE R150, R6, 0x2, R226 ;  /* 0x0000000206967825 */ /* 0x000fc600078e02e2 */
[----:B------:R-:W5:Y:S01]  /*3d00*/  LDL.64 R226, [R1+0xa8] ;  /* 0x0000a80001e27983 */ /* 0x000f620000100a00 */
[----:B------:R-:W-:-:S03]  /*3d10*/  IMAD.WIDE R146, R206, 0x2, R12 ;  /* 0x00000002ce927825 */ /* 0x000fc600078e020c */
[----:B------:R1:W5:Y:S01]  /*3d20*/  LDG.E.U16 R197, desc[UR10][R150.64] ;  /* 0x0000000a96c57981 */ /* 0x000362000c1e1500 */
[----:B0-----:R-:W-:-:S04]  /*3d30*/  IMAD.WIDE R74, R199, 0x2, R10 ;  /* 0x00000002c74a7825 */ /* 0x001fc800078e020a */
[----:B------:R-:W-:-:S04]  /*3d40*/  IMAD.WIDE R74, R6, 0x2, R74 ;  /* 0x00000002064a7825 */ /* 0x000fc800078e024a */
[----:B-1----:R-:W-:Y:S02]  /*3d50*/  IMAD.WIDE R150, R199, 0x2, R12 ;  /* 0x00000002c7967825 */ /* 0x002fe400078e020c */
[----:B------:R-:W5:Y:S02]  /*3d60*/  LDG.E.U16 R199, desc[UR10][R74.64] ;  /* 0x0000000a4ac77981 */ /* 0x000f64000c1e1500 */
[----:B------:R-:W-:-:S05]  /*3d70*/  IMAD.WIDE R146, R6, 0x2, R146 ;  /* 0x0000000206927825 */ /* 0x000fca00078e0292 */
[----:B------:R0:W5:Y:S02]  /*3d80*/  LDG.E.U16 R149, desc[UR10][R146.64] ;  /* 0x0000000a92957981 */ /* 0x000164000c1e1500 */
[----:B0-----:R-:W-:Y:S02]  /*3d90*/  IMAD.WIDE R146, R6, 0x2, R214 ;  /* 0x0000000206927825 */ /* 0x001fe400078e02d6 */
[----:B------:R-:W5:Y:S02]  /*3da0*/  LDL.64 R214, [R1+0xb0] ;  /* 0x0000b00001d67983 */ /* 0x000f640000100a00 */
[----:B------:R-:W-:Y:S02]  /*3db0*/  IMAD.WIDE R170, R206, 0x2, R10 ;  /* 0x00000002ceaa7825 */ /* 0x000fe400078e020a */
[----:B------:R-:W5:Y:S02]  /*3dc0*/  LDG.E.U16 R207, desc[UR10][R146.64] ;  /* 0x0000000a92cf7981 */ /* 0x000f64000c1e1500 */
[----:B---3--:R-:W-:-:S02]  /*3dd0*/  IMAD.WIDE R74, R6, 0x2, R210 ;  /* 0x00000002064a7825 */ /* 0x008fc400078e02d2 */
[----:B------:R-:W3:Y:S04]  /*3de0*/  LDL.64 R210, [R1+0xc0] ;  /* 0x0000c00001d27983 */ /* 0x000ee80000100a00 */
[----:B------:R2:W5:Y:S02]  /*3df0*/  LDG.E.U16 R206, desc[UR10][R74.64] ;  /* 0x0000000a4ace7981 */ /* 0x000564000c1e1500 */
[C---:B--2---:R-:W-:Y:S02]  /*3e00*/  IMAD.WIDE R74, R6.reuse, 0x2, R218 ;  /* 0x00000002064a7825 */ /* 0x044fe400078e02da */
[----:B------:R-:W2:Y:S02]  /*3e10*/  LDL.64 R218, [R1+0xa0] ;  /* 0x0000a00001da7983 */ /* 0x000ea40000100a00 */
[----:B----4-:R-:W-:-:S02]  /*3e20*/  IMAD.WIDE R146, R6, 0x2, R222 ;  /* 0x0000000206927825 */ /* 0x010fc400078e02de */
[----:B------:R-:W4:Y:S02]  /*3e30*/  LDL.64 R222, [R1+0x98] ;  /* 0x0000980001de7983 */ /* 0x000f240000100a00 */
[C---:B------:R-:W-:Y:S02]  /*3e40*/  IMAD.WIDE R150, R6.reuse, 0x2, R150 ;  /* 0x0000000206967825 */ /* 0x040fe400078e0296 */
[----:B------:R-:W4:Y:S04]  /*3e50*/  LDG.E.U16 R146, desc[UR10][R146.64] ;  /* 0x0000000a92927981 */ /* 0x000f28000c1e1500 */
[----:B------:R-:W4:Y:S01]  /*3e60*/  LDG.E.U16 R150, desc[UR10][R150.64] ;  /* 0x0000000a96967981 */ /* 0x000f22000c1e1500 */
[----:B------:R-:W-:-:S06]  /*3e70*/  IMAD.WIDE R170, R6, 0x2, R170 ;  /* 0x0000000206aa7825 */ /* 0x000fcc00078e02aa */
[----:B------:R-:W4:Y:S04]  /*3e80*/  LDG.E.U16 R170, desc[UR10][R170.64] ;  /* 0x0000000aaaaa7981 */ /* 0x000f28000c1e1500 */
[----:B------:R0:W4:Y:S02]  /*3e90*/  LDG.E.U16 R151, desc[UR10][R74.64] ;  /* 0x0000000a4a977981 */ /* 0x000124000c1e1500 */
[----:B0-----:R-:W-:Y:S01]  /*3ea0*/  IMAD.WIDE R74, R6, 0x2, R238 ;  /* 0x00000002064a7825 */ /* 0x001fe200078e02ee */
[----:B------:R-:W-:Y:S01]  /*3eb0*/  LOP3.LUT R247, R252, 0x60, RZ, 0xc0, !PT ;  /* 0x00000060fcf77812 */ /* 0x000fe200078ec0ff */
[----:B------:R-:W4:Y:S04]  /*3ec0*/  LDL.64 R238, [R1+0x68] ;  /* 0x0000680001ee7983 */ /* 0x000f280000100a00 */
[----:B------:R0:W4:Y:S02]  /*3ed0*/  LDG.E.U16 R147, desc[UR10][R74.64] ;  /* 0x0000000a4a937981 */ /* 0x000124000c1e1500 */
[----:B0-----:R-:W-:-:S02]  /*3ee0*/  IMAD.WIDE R74, R6, 0x2, R234 ;  /* 0x00000002064a7825 */ /* 0x001fc400078e02ea */
[----:B------:R-:W4:Y:S04]  /*3ef0*/  LDL.64 R234, [R1+0x58] ;  /* 0x0000580001ea7983 */ /* 0x000f280000100a00 */
[----:B------:R3:W4:Y:S02]  /*3f00*/  LDG.E.U16 R171, desc[UR10][R74.64] ;  /* 0x0000000a4aab7981 */ /* 0x000724000c1e1500 */
[----:B---3--:R-:W-:-:S05]  /*3f10*/  IMAD.WIDE R74, R6, 0x2, R210 ;  /* 0x00000002064a7825 */ /* 0x008fca00078e02d2 */
[----:B------:R0:W3:Y:S02]  /*3f20*/  LDG.E.U16 R210, desc[UR10][R74.64] ;  /* 0x0000000a4ad27981 */ /* 0x0000e4000c1e1500 */
[C---:B0-----:R-:W-:Y:S02]  /*3f30*/  IMAD.WIDE R74, R6.reuse, 0x2, R230 ;  /* 0x00000002064a7825 */ /* 0x041fe400078e02e6 */
[----:B------:R-:W3:Y:S04]  /*3f40*/  LDL.64 R230, [R1+0x50] ;  /* 0x0000500001e67983 */ /* 0x000ee80000100a00 */
[----:B------:R5:W3:Y:S02]  /*3f50*/  LDG.E.U16 R211, desc[UR10][R74.64] ;  /* 0x0000000a4ad37981 */ /* 0x000ae4000c1e1500 */
[----:B-----5:R-:W-:-:S05]  /*3f60*/  IMAD.WIDE R74, R6, 0x2, R214 ;  /* 0x00000002064a7825 */ /* 0x020fca00078e02d6 */
[----:B------:R0:W5:Y:S02]  /*3f70*/  LDG.E.U16 R214, desc[UR10][R74.64] ;  /* 0x0000000a4ad67981 */ /* 0x000164000c1e1500 */
[C---:B0-----:R-:W-:Y:S02]  /*3f80*/  IMAD.WIDE R74, R6.reuse, 0x2, R226 ;  /* 0x00000002064a7825 */ /* 0x041fe400078e02e2 */
[----:B------:R-:W3:Y:S04]  /*3f90*/  LDL.64 R226, [R1+0x48] ;  /* 0x0000480001e27983 */ /* 0x000ee80000100a00 */
[----:B------:R2:W3:Y:S02]  /*3fa0*/  LDG.E.U16 R215, desc[UR10][R74.64] ;  /* 0x0000000a4ad77981 */ /* 0x0004e4000c1e1500 */
[----:B--2---:R-:W-:-:S05]  /*3fb0*/  IMAD.WIDE R74, R6, 0x2, R218 ;  /* 0x00000002064a7825 */ /* 0x004fca00078e02da */
[----:B------:R4:W2:Y:S02]  /*3fc0*/  LDG.E.U16 R218, desc[UR10][R74.64] ;  /* 0x0000000a4ada7981 */ /* 0x0008a4000c1e1500 */
[----:B----4-:R-:W-:-:S06]  /*3fd0*/  IMAD.WIDE R74, R6, 0x2, R222 ;  /* 0x00000002064a7825 */ /* 0x010fcc00078e02de */
[----:B------:R0:W4:Y:S01]  /*3fe0*/  LDG.E.U16 R74, desc[UR10][R74.64] ;  /* 0x0000000a4a4a7981 */ /* 0x000122000c1e1500 */
[----:B------:R-:W1:Y:S02]  /*3ff0*/  S2R R219, SR_TID.X ;  /* 0x0000000000db7919 */ /* 0x000e640000002100 */
[----:B-1----:R-:W-:-:S04]  /*4000*/  LOP3.LUT R219, R219, 0x7f, RZ, 0xc0, !PT ;  /* 0x0000007fdbdb7812 */ /* 0x002fc800078ec0ff */
[----:B0-----:R-:W-:Y:S01]  /*4010*/  SHF.L.U32 R75, R219, 0x1, RZ ;  /* 0x00000001db4b7819 */ /* 0x001fe200000006ff */
[----:B------:R-:W-:Y:S06]  /*4020*/  BAR.SYNC.DEFER_BLOCKING 0x0 ;  /* 0x0000000000007b1d */ /* 0x000fec0000010000 */
[----:B------:R0:W-:Y:S04]  /*4030*/  STS.U16 [R75+UR6+0x5100], R65 ;  /* 0x005100414b007988 */ /* 0x0001e80008000406 */
[----:B------:R1:W-:Y:S01]  /*4040*/  STS.U16 [R75+UR6+0x6000], R66 ;  /* 0x006000424b007988 */ /* 0x0003e20008000406 */
[----:B0-----:R-:W-:-:S03]  /*4050*/  LOP3.LUT R65, R252, 0x7, RZ, 0xc0, !PT ;  /* 0x00000007fc417812 */ /* 0x001fc600078ec0ff */
[----:B------:R0:W-:Y:S01]  /*4060*/  STS.U16 [R75+UR6+0x4100], R3 ;  /* 0x004100034b007988 */ /* 0x0001e20008000406 */
[----:B-1----:R-:W-:-:S03]  /*4070*/  IMAD.SHL.U32 R66, R252, 0x8, RZ ;  /* 0x00000008fc427824 */ /* 0x002fc600078e00ff */
[----:B------:R1:W-:Y:S02]  /*4080*/  STS.U16 [R75+UR6+0x5000], R2 ;  /* 0x005000024b007988 */ /* 0x0003e40008000406 */
[----:B------:R-:W-:Y:S02]  /*4090*/  LOP3.LUT R222, R66, 0x30, RZ, 0xc0, !PT ;  /* 0x0000003042de7812 */ /* 0x000fe400078ec0ff */
[----:B0-----:R-:W-:Y:S01]  /*40a0*/  LEA R3, R247, R65, 0x3 ;  /* 0x00000041f7037211 */ /* 0x001fe200078e18ff */
[----:B------:R-:W-:-:S03]  /*40b0*/  IMAD.SHL.U32 R66, R252, 0x2, RZ ;  /* 0x00000002fc427824 */ /* 0x000fc600078e00ff */
[----:B------:R-:W-:Y:S02]  /*40c0*/  SHF.L.U32 R3, R3, 0x4, RZ ;  /* 0x0000000403037819 */ /* 0x000fe400000006ff */
[----:B-1----:R-:W-:Y:S02]  /*40d0*/  LOP3.LUT R2, R75, 0x10, RZ, 0x3c, !PT ;  /* 0x000000104b027812 */ /* 0x002fe400078e3cff */
[----:B------:R-:W-:Y:S01]  /*40e0*/  LOP3.LUT R3, R3, 0x30, R66, 0x78, !PT ;  /* 0x0000003003037812 */ /* 0x000fe200078e7842 */
[----:B------:R-:W-:Y:S04]  /*40f0*/  STS.U16 [R75+UR6+0x4000], R69 ;  /* 0x004000454b007988 */ /* 0x000fe80008000406 */
[----:B------:R-:W-:Y:S01]  /*4100*/  STS.U16 [R75+UR6+0x6100], R67 ;  /* 0x006100434b007988 */ /* 0x000fe20008000406 */
[----:B------:R-:W-:-:S03]  /*4110*/  LEA R3, R65, R3, 0x9 ;  /* 0x0000000341037211 */ /* 0x000fc600078e48ff */
[----:B------:R-:W-:Y:S04]  /*4120*/  STS.U16 [R75+UR6+0x7000], R68 ;  /* 0x007000444b007988 */ /* 0x000fe80008000406 */
[----:B------:R-:W-:Y:S04]  /*4130*/  STS.U16 [R75+UR6+0x7100], R70 ;  /* 0x007100464b007988 */ /* 0x000fe80008000406 */
[----:B------:R-:W-:Y:S04]  /*4140*/  STS.U16 [R2+UR6+0x4200], R194 ;  /* 0x004200c202007988 */ /* 0x000fe80008000406 */
[----:B------:R-:W-:Y:S04]  /*4150*/  STS.U16 [R2+UR6+0x4300], R195 ;  /* 0x004300c302007988 */ /* 0x000fe80008000406 */
[----:B------:R-:W-:Y:S04]  /*4160*/  STS.U16 [R2+UR6+0x5200], R190 ;  /* 0x005200be02007988 */ /* 0x000fe80008000406 */
[----:B------:R-:W-:Y:S04]  /*4170*/  STS.U16 [R2+UR6+0x5300], R73 ;  /* 0x0053004902007988 */ /* 0x000fe80008000406 */
[----:B------:R0:W-:Y:S04]  /*4180*/  STS.U16 [R2+UR6+0x6200], R72 ;  /* 0x0062004802007988 */ /* 0x0001e80008000406 */
[----:B------:R-:W-:Y:S04]  /*4190*/  STS.U16 [R2+UR6+0x6300], R71 ;  /* 0x0063004702007988 */ /* 0x000fe80008000406 */
[----:B------:R-:W-:Y:S04]  /*41a0*/  STS.U16 [R2+UR6+0x7200], R197 ;  /* 0x007200c502007988 */ /* 0x000fe80008000406 */
[----:B------:R1:W-:Y:S04]  /*41b0*/  STS.U16 [R2+UR6+0x7300], R198 ;  /* 0x007300c602007988 */ /* 0x0003e80008000406 */
[----:B0-----:R-:W4:Y:S04]  /*41c0*/  LDL.64 R72, [R1+0x60] ;  /* 0x0000600001487983 */ /* 0x001f280000100a00 */
[----:B------:R-:W4:Y:S01]  /*41d0*/  LDL.64 R194, [R1+0x38] ;  /* 0x0000380001c27983 */ /* 0x000f220000100a00 */
[----:B-1----:R-:W-:Y:S01]  /*41e0*/  IMAD.SHL.U32 R2, R65, 0x40, RZ ;  /* 0x0000004041027824 */ /* 0x002fe200078e00ff */
[----:B------:R-:W-:-:S05]  /*41f0*/  LOP3.LUT R65, R75, 0x20, RZ, 0x3c, !PT ;  /* 0x000000204b417812 */ /* 0x000fca00078e3cff */
[----:B------:R0:W-:Y:S04]  /*4200*/  STS.U16 [R65+UR6+0x5500], R63 ;  /* 0x0055003f41007988 */ /* 0x0001e80008000406 */
[----:B------:R1:W-:Y:S01]  /*4210*/  STS.U16 [R65+UR6+0x6400], R58 ;  /* 0x0064003a41007988 */ /* 0x0003e20008000406 */
[----:B0-----:R-:W-:-:S03]  /*4220*/  LOP3.LUT R63, R75, 0x30, RZ, 0x3c, !PT ;  /* 0x000000304b3f7812 */ /* 0x001fc600078e3cff */
[----:B------:R-:W-:Y:S01]  /*4230*/  STS.U16 [R65+UR6+0x4400], R199 ;  /* 0x004400c741007988 */ /* 0x000fe20008000406 */
[----:B-1----:R-:W-:-:S03]  /*4240*/  LOP3.LUT R58, R75, 0x40, RZ, 0x3c, !PT ;  /* 0x000000404b3a7812 */ /* 0x002fc600078e3cff */
        /* <DEDUP_REMOVED lines=11> */
[----:B------:R-:W-:Y:S01]  /*4300*/  STS.U16 [R63+UR6+0x7600], R151 ;  /* 0x007600973f007988 */ /* 0x000fe20008000406 */
[----:B0-----:R-:W-:-:S03]  /*4310*/  LOP3.LUT R52, R75, 0x50, RZ, 0x3c, !PT ;  /* 0x000000504b347812 */ /* 0x001fc600078e3cff */
[----:B------:R-:W-:Y:S04]  /*4320*/  STS.U16 [R63+UR6+0x7700], R146 ;  /* 0x007700923f007988 */ /* 0x000fe80008000406 */
[----:B------:R0:W-:Y:S04]  /*4330*/  STS.U16 [R58+UR6+0x6800], R47 ;  /* 0x0068002f3a007988 */ /* 0x0001e80008000406 */
[----:B------:R-:W-:Y:S01]  /*4340*/  STS.U16 [R58+UR6+0x4800], R57 ;  /* 0x004800393a007988 */ /* 0x000fe20008000406 */
[----:B------:R-:W-:-:S03]  /*4350*/  LOP3.LUT R2, R2, R222, RZ, 0xfc, !PT ;  /* 0x000000de02027212 */ /* 0x000fc600078efcff */
[----:B------:R-:W-:Y:S01]  /*4360*/  STS.U16 [R58+UR6+0x4900], R56 ;  /* 0x004900383a007988 */ /* 0x000fe20008000406 */
[C---:B0-----:R-:W-:Y:S02]  /*4370*/  LOP3.LUT R47, R75.reuse, 0x60, RZ, 0x3c, !PT ;  /* 0x000000604b2f7812 */ /* 0x041fe400078e3cff */
[----:B------:R-:W-:Y:S01]  /*4380*/  LOP3.LUT R75, R75, 0x70, RZ, 0x3c, !PT ;  /* 0x000000704b4b7812 */ /* 0x000fe200078e3cff */
        /* <DEDUP_REMOVED lines=11> */
[----:B---3--:R-:W-:Y:S04]  /*4440*/  STS.U16 [R52+UR6+0x7a00], R210 ;  /* 0x007a00d234007988 */ /* 0x008fe80008000406 */
        /* <DEDUP_REMOVED lines=11> */
[----:B------:R0:W-:Y:S04]  /*4500*/  STS.U16 [R75+UR6+0x5e00], R4 ;  /* 0x005e00044b007988 */ /* 0x0001e80008000406 */
[----:B------:R1:W-:Y:S04]  /*4510*/  STS.U16 [R75+UR6+0x5f00], R0 ;  /* 0x005f00004b007988 */ /* 0x0003e80008000406 */
[----:B------:R-:W-:Y:S04]  /*4520*/  STS.U16 [R75+UR6+0x6e00], R196 ;  /* 0x006e00c44b007988 */ /* 0x000fe80008000406 */
[----:B------:R-:W-:Y:S04]  /*4530*/  STS.U16 [R75+UR6+0x6f00], R148 ;  /* 0x006f00944b007988 */ /* 0x000fe80008000406 */
[----:B--2---:R-:W-:Y:S04]  /*4540*/  STS.U16 [R75+UR6+0x7e00], R218 ;  /* 0x007e00da4b007988 */ /* 0x004fe80008000406 */
[----:B----4-:R-:W-:Y:S01]  /*4550*/  STS.U16 [R75+UR6+0x7f00], R74 ;  /* 0x007f004a4b007988 */ /* 0x010fe20008000406 */
[----:B------:R-:W-:Y:S01]  /*4560*/  BAR.SYNC.DEFER_BLOCKING 0x0 ;  /* 0x0000000000007b1d */ /* 0x000fe20000010000 */
[----:B------:R-:W-:-:S02]  /*4570*/  LOP3.LUT R2, R2, 0x10, R66, 0x78, !PT ;  /* 0x0000001002027812 */ /* 0x000fc400078e7842 */
[----:B------:R-:W-:-:S05]  /*4580*/  LOP3.LUT R66, R252, 0x10, RZ, 0xc0, !PT ;  /* 0x00000010fc427812 */ /* 0x000fca00078ec0ff */
[----:B------:R-:W-:Y:S01]  /*4590*/  IMAD R2, R66, 0x20, R2 ;  /* 0x0000002042027824 */ /* 0x000fe200078e0202 */
[----:B0-----:R-:W-:Y:S01]  /*45a0*/  LOP3.LUT R4, R3, 0x40, RZ, 0x3c, !PT ;  /* 0x0000004003047812 */ /* 0x001fe200078e3cff */
[----:B------:R-:W2:Y:S03]  /*45b0*/  LDL.64 R150, [R1+0x90] ;  /* 0x0000900001967983 */ /* 0x000ea60000100a00 */
[----:B-1----:R-:W-:Y:S01]  /*45c0*/  LOP3.LUT R0, R2, 0x20, RZ, 0x3c, !PT ;  /* 0x0000002002007812 */ /* 0x002fe200078e3cff */
[----:B------:R-:W3:Y:S04]  /*45d0*/  LDL.64 R206, [R1+0x88] ;  /* 0x0000880001ce7983 */ /* 0x000ee80000100a00 */
[----:B------:R-:W4:Y:S04]  /*45e0*/  LDL.64 R198, [R1+0x80] ;  /* 0x0000800001c67983 */ /* 0x000f280000100a00 */
[----:B------:R-:W5:Y:S04]  /*45f0*/  LDL.64 R222, [R1+0x40] ;  /* 0x0000400001de7983 */ /* 0x000f680000100a00 */
[----:B------:R-:W-:Y:S04]  /*4600*/  LDSM.16.MT88.4 R44, [R2+UR6] ;  /* 0x00000006022c783b */ /* 0x000fe80008004200 */
[----:B------:R-:W0:Y:S04]  /*4610*/  LDSM.16.M88.4 R52, [R3+UR6+0x4000] ;  /* 0x004000060334783b */ /* 0x000e280008000200 */
[----:B------:R-:W1:Y:S04]  /*4620*/  LDSM.16.MT88.4 R68, [R0+UR6] ;  /* 0x000000060044783b */ /* 0x000e680008004200 */
[----:B------:R-:W1:Y:S04]  /*4630*/  LDSM.16.MT88.4 R40, [R2+UR6+0x400] ;  /* 0x000400060228783b */ /* 0x000e680008004200 */
[----:B------:R-:W1:Y:S04]  /*4640*/  LDSM.16.MT88.4 R56, [R0+UR6+0x400] ;  /* 0x000400060038783b */ /* 0x000e680008004200 */
[----:B------:R-:W-:Y:S04]  /*4650*/  LDSM.16.MT88.4 R64, [R2+UR6+0x800] ;  /* 0x000800060240783b */ /* 0x000fe80008004200 */
[----:B------:R-:W1:Y:S04]  /*4660*/  LDSM.16.M88.4 R48, [R4+UR6+0x4000] ;  /* 0x004000060430783b */ /* 0x000e680008000200 */
[----:B------:R-:W1:Y:S04]  /*4670*/  LDSM.16.MT88.4 R60, [R0+UR6+0x800] ;  /* 0x00080006003c783b */ /* 0x000e680008004200 */
[----:B------:R-:W2:Y:S04]  /*4680*/  LDL.64 R170, [R1+0x28] ;  /* 0x0000280001aa7983 */ /* 0x000ea80000100a00 */
[----:B------:R-:W2:Y:S04]  /*4690*/  LDL.64 R146, [R1] ;  /* 0x0000000001927983 */ /* 0x000ea80000100a00 */
[----:B------:R-:W2:Y:S01]  /*46a0*/  LDL.64 R190, [R1+0x30] ;  /* 0x0000300001be7983 */ /* 0x000ea20000100a00 */
[-C--:B0-----:R-:W-:Y:S03]  /*46b0*/  HMMA.16816.F32.BF16 R44, R44, R52.reuse, RZ ;  /* 0x000000342c2c723c */ /* 0x081fe600000418ff */
[----:B------:R-:W2:Y:S05]  /*46c0*/  LDL.64 R148, [R1+0x18] ;  /* 0x0000180001947983 */ /* 0x000eaa0000100a00 */
[----:B-1----:R-:W-:-:S12]  /*46d0*/  HMMA.16816.F32.BF16 R68, R68, R52, RZ ;  /* 0x000000344444723c */ /* 0x002fd800000418ff */
[-C--:B------:R-:W-:Y:S01]  /*46e0*/  HMMA.16816.F32.BF16 R40, R40, R54.reuse, R44 ;  /* 0x000000362828723c */ /* 0x080fe2000004182c */
[----:B------:R-:W0:Y:S07]  /*46f0*/  LDSM.16.MT88.4 R44, [R2+UR6+0xc00] ;  /* 0x000c0006022c783b */ /* 0x000e2e0008004200 */
[----:B------:R-:W-:Y:S01]  /*4700*/  HMMA.16816.F32.BF16 R52, R56, R54, R68 ;  /* 0x000000363834723c */ /* 0x000fe20000041844 */
[----:B------:R-:W1:Y:S04]  /*4710*/  LDSM.16.MT88.4 R56, [R0+UR6+0xc00] ;  /* 0x000c00060038783b */ /* 0x000e680008004200 */
[----:B------:R-:W-:Y:S07]  /*4720*/  LDSM.16.MT88.4 R68, [R2+UR6+0x1000] ;  /* 0x001000060244783b */ /* 0x000fee0008004200 */
[-C--:B------:R-:W-:Y:S01]  /*4730*/  HMMA.16816.F32.BF16 R64, R64, R48.reuse, R40 ;  /* 0x000000304040723c */ /* 0x080fe20000041828 */
[----:B------:R-:W1:Y:S07]  /*4740*/  LDSM.16.M88.4 R40, [R3+UR6+0x4080] ;  /* 0x004080060328783b */ /* 0x000e6e0008000200 */
[----:B------:R-:W-:Y:S01]  /*4750*/  HMMA.16816.F32.BF16 R60, R60, R48, R52 ;  /* 0x000000303c3c723c */ /* 0x000fe20000041834 */
[----:B------:R-:W1:Y:S11]  /*4760*/  LDSM.16.MT88.4 R52, [R0+UR6+0x1000] ;  /* 0x001000060034783b */ /* 0x000e760008004200 */
[-C--:B0-----:R-:W-:Y:S01]  /*4770*/  HMMA.16816.F32.BF16 R44, R44, R50.reuse, R64 ;  /* 0x000000322c2c723c */ /* 0x081fe20000041840 */
[----:B------:R-:W0:Y:S07]  /*4780*/  LDSM.16.MT88.4 R64, [R2+UR6+0x1400] ;  /* 0x001400060240783b */ /* 0x000e2e0008004200 */
[----:B-1----:R-:W-:Y:S01]  /*4790*/  HMMA.16816.F32.BF16 R48, R56, R50, R60 ;  /* 0x000000323830723c */ /* 0x002fe2000004183c */
[----:B------:R-:W1:Y:S04]  /*47a0*/  LDSM.16.MT88.4 R60, [R0+UR6+0x1400] ;  /* 0x00140006003c783b */ /* 0x000e680008004200 */
[----:B------:R-:W-:Y:S07]  /*47b0*/  LDSM.16.M88.4 R56, [R4+UR6+0x4080] ;  /* 0x004080060438783b */ /* 0x000fee0008000200 */
[-C--:B------:R-:W-:Y:S01]  /*47c0*/  HMMA.16816.F32.BF16 R68, R68, R40.reuse, R44 ;  /* 0x000000284444723c */ /* 0x080fe2000004182c */
[----:B------:R-:W1:Y:S07]  /*47d0*/  LDSM.16.MT88.4 R44, [R2+UR6+0x1800] ;  /* 0x00180006022c783b */ /* 0x000e6e0008004200 */
[----:B------:R-:W-:Y:S01]  /*47e0*/  HMMA.16816.F32.BF16 R52, R52, R40, R48 ;  /* 0x000000283434723c */ /* 0x000fe20000041830 */
[----:B------:R-:W1:Y:S11]  /*47f0*/  LDSM.16.MT88.4 R48, [R0+UR6+0x1800] ;  /* 0x001800060030783b */ /* 0x000e760008004200 */
[-C--:B0-----:R-:W-:Y:S01]  /*4800*/  HMMA.16816.F32.BF16 R64, R64, R42.reuse, R68 ;  /* 0x0000002a4040723c */ /* 0x081fe20000041844 */
[----:B------:R-:W0:Y:S07]  /*4810*/  LDSM.16.MT88.4 R68, [R2+UR6+0x1c00] ;  /* 0x001c00060244783b */ /* 0x000e2e0008004200 */
[----:B-1----:R-:W-:Y:S01]  /*4820*/  HMMA.16816.F32.BF16 R52, R60, R42, R52 ;  /* 0x0000002a3c34723c */ /* 0x002fe20000041834 */
        /* <DEDUP_REMOVED lines=21> */
[----:B------:R-:W3:Y:S07]  /*4980*/  LDSM.16.MT88.4 R68, [R2+UR6+0x3000] ;  /* 0x003000060244783b */ /* 0x000eee0008004200 */
[----:B------:R-:W-:Y:S01]  /*4990*/  HMMA.16816.F32.BF16 R40, R52, R56, R40 ;  /* 0x000000383428723c */ /* 0x000fe20000041828 */
[----:B------:R-:W4:Y:S11]  /*49a0*/  LDSM.16.MT88.4 R52, [R0+UR6+0x3000] ;  /* 0x003000060034783b */ /* 0x000f360008004200 */
[-C--:B0-----:R-:W-:Y:S01]  /*49b0*/  HMMA.16816.F32.BF16 R60, R64, R58.reuse, R60 ;  /* 0x0000003a403c723c */ /* 0x081fe2000004183c */
[----:B------:R-:W0:Y:S07]  /*49c0*/  LDSM.16.MT88.4 R64, [R2+UR6+0x3400] ;  /* 0x003400060240783b */ /* 0x000e2e0008004200 */
[----:B-1----:R-:W-:Y:S01]  /*49d0*/  HMMA.16816.F32.BF16 R40, R44, R58, R40 ;  /* 0x0000003a2c28723c */ /* 0x002fe20000041828 */
[----:B------:R-:W1:Y:S04]  /*49e0*/  LDSM.16.MT88.4 R44, [R0+UR6+0x3400] ;  /* 0x00340006002c783b */ /* 0x000e680008004200 */
[----:B------:R-:W-:Y:S07]  /*49f0*/  LDSM.16.M88.4 R56, [R4+UR6+0x4180] ;  /* 0x004180060438783b */ /* 0x000fee0008000200 */
[-C--:B---3--:R-:W-:Y:S01]  /*4a00*/  HMMA.16816.F32.BF16 R60, R68, R48.reuse, R60 ;  /* 0x00000030443c723c */ /* 0x088fe2000004183c */
[----:B------:R-:W3:Y:S07]  /*4a10*/  LDSM.16.MT88.4 R68, [R2+UR6+0x3800] ;  /* 0x003800060244783b */ /* 0x000eee0008004200 */
[----:B----4-:R-:W-:Y:S01]  /*4a20*/  HMMA.16816.F32.BF16 R40, R52, R48, R40 ;  /* 0x000000303428723c */ /* 0x010fe20000041828 */
[----:B------:R-:W4:Y:S11]  /*4a30*/  LDSM.16.MT88.4 R52, [R0+UR6+0x3800] ;  /* 0x003800060034783b */ /* 0x000f360008004200 */
[-C--:B0-----:R-:W-:Y:S01]  /*4a40*/  HMMA.16816.F32.BF16 R60, R64, R50.reuse, R60 ;  /* 0x00000032403c723c */ /* 0x081fe2000004183c */
[----:B------:R-:W0:Y:S07]  /*4a50*/  LDSM.16.MT88.4 R64, [R2+UR6+0x3c00] ;  /* 0x003c00060240783b */ /* 0x000e2e0008004200 */
[----:B-1----:R-:W-:Y:S01]  /*4a60*/  HMMA.16816.F32.BF16 R40, R44, R50, R40 ;  /* 0x000000322c28723c */ /* 0x002fe20000041828 */
[----:B------:R-:W1:Y:S11]  /*4a70*/  LDSM.16.MT88.4 R44, [R0+UR6+0x3c00] ;  /* 0x003c0006002c783b */ /* 0x000e760008004200 */
[-C--:B---3--:R-:W-:Y:S01]  /*4a80*/  HMMA.16816.F32.BF16 R60, R68, R56.reuse, R60 ;  /* 0x00000038443c723c */ /* 0x088fe2000004183c */
[----:B------:R-:W-:Y:S01]  /*4a90*/  LEA R51, R219, UR6, 0x2 ;  /* 0x00000006db337c11 */ /* 0x000fe2000f8e10ff */
[----:B------:R-:W3:Y:S06]  /*4aa0*/  LDL.64 R68, [R1+0x10] ;  /* 0x0000100001447983 */ /* 0x000eec0000100a00 */
[----:B----4-:R-:W-:-:S12]  /*4ab0*/  HMMA.16816.F32.BF16 R40, R52, R56, R40 ;  /* 0x000000383428723c */ /* 0x010fd80000041828 */
[-C--:B0-----:R-:W-:Y:S01]  /*4ac0*/  HMMA.16816.F32.BF16 R60, R64, R58.reuse, R60 ;  /* 0x0000003a403c723c */ /* 0x081fe2000004183c */
[----:B------:R-:W-:Y:S01]  /*4ad0*/  LOP3.LUT R52, R252, 0x7f, RZ, 0xc0, !PT ;  /* 0x0000007ffc347812 */ /* 0x000fe200078ec0ff */
[----:B------:R-:W4:Y:S06]  /*4ae0*/  LDL.64 R66, [R1+0x8] ;  /* 0x0000080001427983 */ /* 0x000f2c0000100a00 */
[----:B-1----:R-:W-:Y:S11]  /*4af0*/  HMMA.16816.F32.BF16 R40, R44, R58, R40 ;  /* 0x0000003a2c28723c */ /* 0x002ff60000041828 */
[----:B------:R-:W-:Y:S01]  /*4b00*/  FMUL R47, R60, UR9 ;  /* 0x000000093c2f7c20 */ /* 0x000fe20008400000 */
[----:B------:R-:W-:Y:S01]  /*4b10*/  FMUL R44, R61, UR9 ;  /* 0x000000093d2c7c20 */ /* 0x000fe20008400000 */
[----:B------:R-:W-:Y:S01]  /*4b20*/  FMUL R46, R62, UR9 ;  /* 0x000000093e2e7c20 */ /* 0x000fe20008400000 */
[----:B------:R-:W-:-:S05]  /*4b30*/  FMUL R3, R63, UR9 ;  /* 0x000000093f037c20 */ /* 0x000fca0008400000 */
[----:B------:R-:W-:Y:S01]  /*4b40*/  FMUL R45, R40, UR9 ;  /* 0x00000009282d7c20 */ /* 0x000fe20008400000 */
[----:B------:R-:W-:Y:S01]  /*4b50*/  FMUL R2, R41, UR9 ;  /* 0x0000000929027c20 */ /* 0x000fe20008400000 */
[----:B------:R-:W-:Y:S01]  /*4b60*/  FMUL R4, R42, UR9 ;  /* 0x000000092a047c20 */ /* 0x000fe20008400000 */
[----:B------:R-:W-:Y:S01]  /*4b70*/  FMUL R0, R43, UR9 ;  /* 0x000000092b007c20 */ /* 0x000fe20008400000 */
[----:B------:R-:W-:Y:S02]  /*4b80*/  FMNMX R47, R47, R44, !PT ;  /* 0x0000002c2f2f7209 */ /* 0x000fe40007800000 */
[----:B------:R-:W-:Y:S02]  /*4b90*/  FMNMX R46, R46, R3, !PT ;  /* 0x000000032e2e7209 */ /* 0x000fe40007800000 */
[----:B------:R-:W-:Y:S02]  /*4ba0*/  FMNMX R45, R45, R2, !PT ;  /* 0x000000022d2d7209 */ /* 0x000fe40007800000 */
[----:B------:R-:W-:Y:S01]  /*4bb0*/  FMNMX R4, R4, R0, !PT ;  /* 0x0000000004047209 */ /* 0x000fe20007800000 */
[----:B------:R-:W0:Y:S04]  /*4bc0*/  SHFL.BFLY PT, R44, R47, 0x2, 0x1f ;  /* 0x0c401f002f2c7f89 */ /* 0x000e2800000e0000 */
[----:B------:R-:W1:Y:S04]  /*4bd0*/  SHFL.BFLY PT, R3, R46, 0x2, 0x1f ;  /* 0x0c401f002e037f89 */ /* 0x000e6800000e0000 */
[----:B------:R-:W2:Y:S04]  /*4be0*/  SHFL.BFLY PT, R2, R45, 0x2, 0x1f ;  /* 0x0c401f002d027f89 */ /* 0x000ea800000e0000 */
[----:B------:R-:W5:Y:S01]  /*4bf0*/  SHFL.BFLY PT, R0, R4, 0x2, 0x1f ;  /* 0x0c401f0004007f89 */ /* 0x000f6200000e0000 */
[----:B0-----:R-:W-:-:S02]  /*4c00*/  FMNMX R47, R47, R44, !PT ;  /* 0x0000002c2f2f7209 */ /* 0x001fc40007800000 */
[----:B-1----:R-:W-:Y:S02]  /*4c10*/  FMNMX R46, R46, R3, !PT ;  /* 0x000000032e2e7209 */ /* 0x002fe40007800000 */
[----:B--2---:R-:W-:Y:S02]  /*4c20*/  FMNMX R45, R45, R2, !PT ;  /* 0x000000022d2d7209 */ /* 0x004fe40007800000 */
[----:B-----5:R-:W-:Y:S01]  /*4c30*/  FMNMX R4, R4, R0, !PT ;  /* 0x0000000004047209 */ /* 0x020fe20007800000 */
[----:B------:R-:W0:Y:S04]  /*4c40*/  SHFL.BFLY PT, R48, R47, 0x1, 0x1f ;  /* 0x0c201f002f307f89 */ /* 0x000e2800000e0000 */
[----:B------:R-:W1:Y:S04]  /*4c50*/  SHFL.BFLY PT, R2, R46, 0x1, 0x1f ;  /* 0x0c201f002e027f89 */ /* 0x000e6800000e0000 */
[----:B------:R-:W2:Y:S04]  /*4c60*/  SHFL.BFLY PT, R0, R45, 0x1, 0x1f ;  /* 0x0c201f002d007f89 */ /* 0x000ea800000e0000 */
[----:B------:R-:W5:Y:S01]  /*4c70*/  SHFL.BFLY PT, R3, R4, 0x1, 0x1f ;  /* 0x0c201f0004037f89 */ /* 0x000f6200000e0000 */
[----:B------:R-:W-:-:S02]  /*4c80*/  LOP3.LUT R44, R252, 0x1c, RZ, 0xc0, !PT ;  /* 0x0000001cfc2c7812 */ /* 0x000fc400078ec0ff */
[----:B------:R-:W-:Y:S02]  /*4c90*/  SHF.R.U32.HI R52, RZ, 0x3, R52 ;  /* 0x00000003ff347819 */ /* 0x000fe40000011634 */
[----:B------:R-:W-:Y:S02]  /*4ca0*/  LEA R44, R44, UR6, 0x2 ;  /* 0x000000062c2c7c11 */ /* 0x000fe4000f8e10ff */
[----:B------:R-:W-:-:S04]  /*4cb0*/  LOP3.LUT R52, R52, 0xc, RZ, 0xc0, !PT ;  /* 0x0000000c34347812 */ /* 0x000fc800078ec0ff */
[----:B------:R-:W-:Y:S02]  /*4cc0*/  IADD3 R52, PT, PT, R44, R52, RZ ;  /* 0x000000342c347210 */ /* 0x000fe40007ffe0ff */
[----:B0-----:R-:W-:Y:S01]  /*4cd0*/  FMNMX R48, R47, R48, !PT ;  /* 0x000000302f307209 */ /* 0x001fe20007800000 */
[----:B------:R-:W-:Y:S01]  /*4ce0*/  BAR.SYNC.DEFER_BLOCKING 0x0 ;  /* 0x0000000000007b1d */ /* 0x000fe20000010000 */
[----:B-1----:R-:W-:Y:S02]  /*4cf0*/  FMNMX R2, R46, R2, !PT ;  /* 0x000000022e027209 */ /* 0x002fe40007800000 */
[----:B--2---:R-:W-:Y:S02]  /*4d00*/  FMNMX R0, R45, R0, !PT ;  /* 0x000000002d007209 */ /* 0x004fe40007800000 */
[----:B-----5:R-:W-:Y:S01]  /*4d10*/  FMNMX R3, R4, R3, !PT ;  /* 0x0000000304037209 */ /* 0x020fe20007800000 */
[----:B------:R-:W-:Y:S04]  /*4d20*/  @!P0 STS [R52+0x4000], R48 ;  /* 0x0040003034008388 */ /* 0x000fe80000000800 */
[----:B------:R-:W-:Y:S04]  /*4d30*/  @!P0 STS [R52+0x4080], R2 ;  /* 0x0040800234008388 */ /* 0x000fe80000000800 */
[----:B------:R-:W-:Y:S04]  /*4d40*/  @!P0 STS [R52+0x4100], R0 ;  /* 0x0041000034008388 */ /* 0x000fe80000000800 */
[----:B------:R-:W-:Y:S01]  /*4d50*/  @!P0 STS [R52+0x4180], R3 ;  /* 0x0041800334008388 */ /* 0x000fe20000000800 */
[----:B------:R-:W-:Y:S06]  /*4d60*/  BAR.SYNC.DEFER_BLOCKING 0x0 ;  /* 0x0000000000007b1d */ /* 0x000fec0000010000 */
[----:B------:R-:W0:Y:S04]  /*4d70*/  LDS R0, [R51+0x4000] ;  /* 0x0040000033007984 */ /* 0x000e280000000800 */
[----:B0-----:R-:W0:Y:S02]  /*4d80*/  SHFL.BFLY PT, R2, R0, 0x2, 0x1f ;  /* 0x0c401f0000027f89 */ /* 0x001e2400000e0000 */
[----:B0-----:R-:W-:-:S05]  /*4d90*/  FMNMX R2, R0, R2, !PT ;  /* 0x0000000200027209 */ /* 0x001fca0007800000 */
[----:B------:R-:W0:Y:S02]  /*4da0*/  SHFL.BFLY PT, R0, R2, 0x1, 0x1f ;  /* 0x0c201f0002007f89 */ /* 0x000e2400000e0000 */
[----:B0-----:R-:W-:-:S05]  /*4db0*/  FMNMX R0, R2, R0, !PT ;  /* 0x0000000002007209 */ /* 0x001fca0007800000 */
[----:B------:R-:W-:Y:S01]  /*4dc0*/  @!P0 STS [R51+0x4000], R0 ;  /* 0x0040000033008388 */ /* 0x000fe20000000800 */
[----:B------:R-:W-:Y:S06]  /*4dd0*/  BAR.SYNC.DEFER_BLOCKING 0x0 ;  /* 0x0000000000007b1d */ /* 0x000fec0000010000 */
[----:B------:R-:W0:Y:S04]  /*4de0*/  LDS R3, [R44+0x4100] ;  /* 0x004100002c037984 */ /* 0x000e280000000800 */
[----:B------:R-:W1:Y:S04]  /*4df0*/  LDS R0, [R44+0x4000] ;  /* 0x004000002c007984 */ /* 0x000e680000000800 */
[----:B------:R-:W2:Y:S04]  /*4e00*/  LDS R2, [R44+0x4080] ;  /* 0x004080002c027984 */ /* 0x000ea80000000800 */
[----:B------:R-:W5:Y:S01]  /*4e10*/  LDS R4, [R44+0x4180] ;  /* 0x004180002c047984 */ /* 0x000f620000000800 */
[----:B0-----:R-:W-:-:S05]  /*4e20*/  FMNMX R3, R3, R145, !PT ;  /* 0x0000009103037209 */ /* 0x001fca0007800000 */
[--C-:B------:R-:W-:Y:S01]  /*4e30*/  FFMA R40, R40, UR9, -R3.reuse ;  /* 0x0000000928287c23 */ /* 0x100fe20008000803 */
[----:B-1----:R-:W-:Y:S02]  /*4e40*/  FMNMX R0, R0, R8, !PT ;  /* 0x0000000800007209 */ /* 0x002fe40007800000 */
[----:B--2---:R-:W-:Y:S01]  /*4e50*/  FMNMX R2, R2, R9, !PT ;  /* 0x0000000902027209 */ /* 0x004fe20007800000 */
[----:B------:R-:W-:Y:S01]  /*4e60*/  FMUL R40, R40, 1.4426950216293334961 ;  /* 0x3fb8aa3b28287820 */ /* 0x000fe20000400000 */
[----:B-----5:R-:W-:Y:S01]  /*4e70*/  FMNMX R4, R4, R144, !PT ;  /* 0x0000009004047209 */ /* 0x020fe20007800000 */
[--C-:B------:R-:W-:Y:S01]  /*4e80*/  FFMA R60, R60, UR9, -R0.reuse ;  /* 0x000000093c3c7c23 */ /* 0x100fe20008000800 */
[----:B------:R-:W-:Y:S01]  /*4e90*/  FFMA R61, R61, UR9, -R0 ;  /* 0x000000093d3d7c23 */ /* 0x000fe20008000800 */
[--C-:B------:R-:W-:Y:S01]  /*4ea0*/  FFMA R62, R62, UR9, -R2.reuse ;  /* 0x000000093e3e7c23 */ /* 0x100fe20008000802 */
[----:B------:R-:W-:Y:S01]  /*4eb0*/  FFMA R63, R63, UR9, -R2 ;  /* 0x000000093f3f7c23 */ /* 0x000fe20008000802 */
[--C-:B------:R-:W-:Y:S01]  /*4ec0*/  FFMA R43, R43, UR9, -R4.reuse ;  /* 0x000000092b2b7c23 */ /* 0x100fe20008000804 */
[----:B------:R-:W-:Y:S01]  /*4ed0*/  FFMA R41, R41, UR9, -R3 ;  /* 0x0000000929297c23 */ /* 0x000fe20008000803 */
[----:B------:R0:W-:Y:S01]  /*4ee0*/  MUFU.EX2 R49, R40 ;  /* 0x0000002800317308 */ /* 0x0001e20000000800 */
[----:B------:R-:W-:Y:S01]  /*4ef0*/  FMUL R45, R60, 1.4426950216293334961 ;  /* 0x3fb8aa3b3c2d7820 */ /* 0x000fe20000400000 */
[----:B------:R-:W-:Y:S01]  /*4f00*/  FMUL R47, R61, 1.4426950216293334961 ;  /* 0x3fb8aa3b3d2f7820 */ /* 0x000fe20000400000 */
[----:B------:R-:W-:Y:S01]  /*4f10*/  FMUL R46, R62, 1.4426950216293334961 ;  /* 0x3fb8aa3b3e2e7820 */ /* 0x000fe20000400000 */
[----:B------:R-:W-:Y:S01]  /*4f20*/  FMUL R48, R63, 1.4426950216293334961 ;  /* 0x3fb8aa3b3f307820 */ /* 0x000fe20000400000 */
[----:B------:R-:W-:Y:S01]  /*4f30*/  FMUL R43, R43, 1.4426950216293334961 ;  /* 0x3fb8aa3b2b2b7820 */ /* 0x000fe20000400000 */
[----:B------:R-:W-:Y:S01]  /*4f40*/  FMUL R41, R41, 1.4426950216293334961 ;  /* 0x3fb8aa3b29297820 */ /* 0x000fe20000400000 */
[----:B0-----:R-:W-:-:S04]  /*4f50*/  FFMA R40, R42, UR9, -R4 ;  /* 0x000000092a287c23 */ /* 0x001fc80008000804 */
[----:B------:R-:W-:Y:S01]  /*4f60*/  FMUL R40, R40, 1.4426950216293334961 ;  /* 0x3fb8aa3b28287820 */ /* 0x000fe20000400000 */
[----:B------:R-:W0:Y:S08]  /*4f70*/  MUFU.EX2 R42, R41 ;  /* 0x00000029002a7308 */ /* 0x000e300000000800 */
[----:B------:R-:W-:Y:S08]  /*4f80*/  MUFU.EX2 R45, R45 ;  /* 0x0000002d002d7308 */ /* 0x000ff00000000800 */
[----:B------:R-:W1:Y:S08]  /*4f90*/  MUFU.EX2 R47, R47 ;  /* 0x0000002f002f7308 */ /* 0x000e700000000800 */
[----:B------:R-:W-:Y:S08]  /*4fa0*/  MUFU.EX2 R46, R46 ;  /* 0x0000002e002e7308 */ /* 0x000ff00000000800 */
[----:B------:R-:W2:Y:S08]  /*4fb0*/  MUFU.EX2 R48, R48 ;  /* 0x0000003000307308 */ /* 0x000eb00000000800 */
[----:B------:R5:W-:Y:S08]  /*4fc0*/  MUFU.EX2 R50, R40 ;  /* 0x0000002800327308 */ /* 0x000bf00000000800 */
[----:B------:R-:W3:Y:S01]  /*4fd0*/  MUFU.EX2 R43, R43 ;  /* 0x0000002b002b7308 */ /* 0x000ee20000000800 */
[----:B0-----:R-:W-:Y:S01]  /*4fe0*/  FADD R54, R49, R42 ;  /* 0x0000002a31367221 */ /* 0x001fe20000000000 */
[----:B-1----:R-:W-:Y:S01]  /*4ff0*/  FADD R57, R45, R47 ;  /* 0x0000002f2d397221 */ /* 0x002fe20000000000 */
[----:B--2---:R-:W-:-:S03]  /*5000*/  FADD R55, R46, R48 ;  /* 0x000000302e377221 */ /* 0x004fc60000000000 */
[----:B-----5:R-:W0:Y:S04]  /*5010*/  SHFL.BFLY PT, R40, R54, 0x2, 0x1f ;  /* 0x0c401f0036287f89 */ /* 0x020e2800000e0000 */
[----:B------:R-:W1:Y:S01]  /*5020*/  SHFL.BFLY PT, R58, R57, 0x2, 0x1f ;  /* 0x0c401f00393a7f89 */ /* 0x000e6200000e0000 */
[----:B---3--:R-:W-:-:S03]  /*5030*/  FADD R53, R50, R43 ;  /* 0x0000002b32357221 */ /* 0x008fc60000000000 */
[----:B------:R-:W2:Y:S04]  /*5040*/  SHFL.BFLY PT, R56, R55, 0x2, 0x1f ;  /* 0x0c401f0037387f89 */ /* 0x000ea800000e0000 */
[----:B------:R-:W3:Y:S01]  /*5050*/  SHFL.BFLY PT, R41, R53, 0x2, 0x1f ;  /* 0x0c401f0035297f89 */ /* 0x000ee200000e0000 */
[----:B0-----:R-:W-:Y:S01]  /*5060*/  FADD R40, R54, R40 ;  /* 0x0000002836287221 */ /* 0x001fe20000000000 */
[----:B-1----:R-:W-:Y:S01]  /*5070*/  FADD R58, R57, R58 ;  /* 0x0000003a393a7221 */ /* 0x002fe20000000000 */
[----:B--2---:R-:W-:Y:S01]  /*5080*/  FADD R56, R55, R56 ;  /* 0x0000003837387221 */ /* 0x004fe20000000000 */
[----:B---3--:R-:W-:-:S03]  /*5090*/  FADD R54, R53, R41 ;  /* 0x0000002935367221 */ /* 0x008fc60000000000 */
[----:B------:R-:W0:Y:S04]  /*50a0*/  SHFL.BFLY PT, R57, R58, 0x1, 0x1f ;  /* 0x0c201f003a397f89 */ /* 0x000e2800000e0000 */
[----:B------:R-:W1:Y:S04]  /*50b0*/  SHFL.BFLY PT, R55, R56, 0x1, 0x1f ;  /* 0x0c201f0038377f89 */ /* 0x000e6800000e0000 */
[----:B------:R-:W2:Y:S04]  /*50c0*/  SHFL.BFLY PT, R53, R40, 0x1, 0x1f ;  /* 0x0c201f0028357f89 */ /* 0x000ea800000e0000 */
[----:B------:R-:W3:Y:S01]  /*50d0*/  SHFL.BFLY PT, R41, R54, 0x1, 0x1f ;  /* 0x0c201f0036297f89 */ /* 0x000ee200000e0000 */
[----:B0-----:R-:W-:Y:S01]  /*50e0*/  FADD R57, R58, R57 ;  /* 0x000000393a397221 */ /* 0x001fe20000000000 */
[----:B------:R-:W-:Y:S01]  /*50f0*/  BAR.SYNC.DEFER_BLOCKING 0x0 ;  /* 0x0000000000007b1d */ /* 0x000fe20000010000 */
[----:B-1----:R-:W-:Y:S01]  /*5100*/  FADD R55, R56, R55 ;  /* 0x0000003738377221 */ /* 0x002fe20000000000 */
[----:B--2---:R-:W-:Y:S01]  /*5110*/  FADD R53, R40, R53 ;  /* 0x0000003528357221 */ /* 0x004fe20000000000 */
[----:B---3--:R-:W-:-:S03]  /*5120*/  FADD R41, R54, R41 ;  /* 0x0000002936297221 */ /* 0x008fc60000000000 */
[----:B------:R-:W-:Y:S04]  /*5130*/  @!P0 STS [R52+0x4000], R57 ;  /* 0x0040003934008388 */ /* 0x000fe80000000800 */
[----:B------:R-:W-:Y:S04]  /*5140*/  @!P0 STS [R52+0x4080], R55 ;  /* 0x0040803734008388 */ /* 0x000fe80000000800 */
[----:B------:R-:W-:Y:S04]  /*5150*/  @!P0 STS [R52+0x4100], R53 ;  /* 0x0041003534008388 */ /* 0x000fe80000000800 */
[----:B------:R-:W-:Y:S01]  /*5160*/  @!P0 STS [R52+0x4180], R41 ;  /* 0x0041802934008388 */ /* 0x000fe20000000800 */
[----:B------:R-:W-:Y:S06]  /*5170*/  BAR.SYNC.DEFER_BLOCKING 0x0 ;  /* 0x0000000000007b1d */ /* 0x000fec0000010000 */
[----:B------:R-:W0:Y:S04]  /*5180*/  LDS R40, [R51+0x4000] ;  /* 0x0040000033287984 */ /* 0x000e280000000800 */
[----:B0-----:R-:W0:Y:S02]  /*5190*/  SHFL.BFLY PT, R41, R40, 0x2, 0x1f ;  /* 0x0c401f0028297f89 */ /* 0x001e2400000e0000 */
[----:B0-----:R-:W-:-:S05]  /*51a0*/  FADD R41, R40, R41 ;  /* 0x0000002928297221 */ /* 0x001fca0000000000 */
[----:B------:R-:W0:Y:S02]  /*51b0*/  SHFL.BFLY PT, R54, R41, 0x1, 0x1f ;  /* 0x0c201f0029367f89 */ /* 0x000e2400000e0000 */
[----:B0-----:R-:W-:Y:S01]  /*51c0*/  FADD R54, R41, R54 ;  /* 0x0000003629367221 */ /* 0x001fe20000000000 */
[C---:B------:R-:W-:Y:S02]  /*51d0*/  IMAD.WIDE R40, R7.reuse, 0x2, R150 ;  /* 0x0000000207287825 */ /* 0x040fe400078e0296 */
[----:B------:R-:W2:Y:S04]  /*51e0*/  LDL.64 R150, [R1+0x20] ;  /* 0x0000200001967983 */ /* 0x000ea80000100a00 */
[----:B------:R0:W-:Y:S01]  /*51f0*/  @!P0 STS [R51+0x4000], R54 ;  /* 0x0040003633008388 */ /* 0x0001e20000000800 */
[----:B------:R-:W-:Y:S01]  /*5200*/  BAR.SYNC.DEFER_BLOCKING 0x0 ;  /* 0x0000000000007b1d */ /* 0x000fe20000010000 */
[----:B------:R-:W-:-:S04]  /*5210*/  IMAD.WIDE R52, R7, 0x2, R206 ;  /* 0x0000000207347825 */ /* 0x000fc800078e02ce */
[----:B------:R-:W-:-:S04]  /*5220*/  IMAD.WIDE R58, R7, 0x2, R244 ;  /* 0x00000002073a7825 */ /* 0x000fc800078e02f4 */
[----:B------:R-:W-:-:S04]  /*5230*/  IMAD.WIDE R60, R7, 0x2, R198 ;  /* 0x00000002073c7825 */ /* 0x000fc800078e02c6 */
[----:B------:R-:W-:-:S04]  /*5240*/  IMAD.WIDE R64, R7, 0x2, R234 ;  /* 0x0000000207407825 */ /* 0x000fc800078e02ea */
[C---:B0-----:R-:W-:Y:S01]  /*5250*/  IMAD.WIDE R54, R7.reuse, 0x2, R72 ;  /* 0x0000000207367825 */ /* 0x041fe200078e0248 */
[----:B------:R0:W3:Y:S03]  /*5260*/  LDG.E.U16 R75, desc[UR10][R52.64] ;  /* 0x0000000a344b7981 */ /* 0x0000e6000c1e1500 */
[C---:B------:R-:W-:Y:S01]  /*5270*/  IMAD.WIDE R56, R7.reuse, 0x2, R238 ;  /* 0x0000000207387825 */ /* 0x040fe200078e02ee */
[----:B------:R-:W5:Y:S04]  /*5280*/  LDG.E.U16 R41, desc[UR10][R40.64] ;  /* 0x0000000a28297981 */ /* 0x000f68000c1e1500 */
[----:B------:R1:W3:Y:S01]  /*5290*/  LDG.E.U16 R74, desc[UR10][R58.64] ;  /* 0x0000000a3a4a7981 */ /* 0x0002e2000c1e1500 */
[----:B0-----:R-:W-:-:S03]  /*52a0*/  IMAD.WIDE R52, R7, 0x2, R242 ;  /* 0x0000000207347825 */ /* 0x001fc600078e02f2 */
[----:B------:R0:W3:Y:S04]  /*52b0*/  LDG.E.U16 R72, desc[UR10][R64.64] ;  /* 0x0000000a40487981 */ /* 0x0000e8000c1e1500 */
[----:B------:R4:W3:Y:S01]  /*52c0*/  LDG.E.U16 R40, desc[UR10][R60.64] ;  /* 0x0000000a3c287981 */ /* 0x0008e2000c1e1500 */
[----:B-1----:R-:W-:-:S03]  /*52d0*/  IMAD.WIDE R58, R7, 0x2, R222 ;  /* 0x00000002073a7825 */ /* 0x002fc600078e02de */
[----:B------:R-:W3:Y:S01]  /*52e0*/  LDG.E.U16 R53, desc[UR10][R52.64] ;  /* 0x0000000a34357981 */ /* 0x000ee2000c1e1500 */
[----:B0-----:R-:W-:-:S03]  /*52f0*/  IMAD.WIDE R64, R7, 0x2, R170 ;  /* 0x0000000207407825 */ /* 0x001fc600078e02aa */
[----:B------:R0:W3:Y:S01]  /*5300*/  LDG.E.U16 R73, desc[UR10][R56.64] ;  /* 0x0000000a38497981 */ /* 0x0000e2000c1e1500 */
[----:B----4-:R-:W-:-:S03]  /*5310*/  IMAD.WIDE R60, R7, 0x2, R226 ;  /* 0x00000002073c7825 */ /* 0x010fc600078e02e2 */
[----:B------:R-:W4:Y:S01]  /*5320*/  LDG.E.U16 R54, desc[UR10][R54.64] ;  /* 0x0000000a36367981 */ /* 0x000f22000c1e1500 */
[----:B------:R-:W-:-:S03]  /*5330*/  IMAD.WIDE R66, R7, 0x2, R66 ;  /* 0x0000000207427825 */ /* 0x000fc600078e0242 */
[----:B------:R-:W3:Y:S01]  /*5340*/  LDG.E.U16 R52, desc[UR10][R58.64] ;  /* 0x0000000a3a347981 */ /* 0x000ee2000c1e1500 */
[----:B0-----:R-:W-:-:S03]  /*5350*/  IMAD.WIDE R56, R7, 0x2, R194 ;  /* 0x0000000207387825 */ /* 0x001fc600078e02c2 */
[----:B------:R0:W3:Y:S01]  /*5360*/  LDG.E.U16 R71, desc[UR10][R60.64] ;  /* 0x0000000a3c477981 */ /* 0x0000e2000c1e1500 */
[----:B------:R-:W-:-:S03]  /*5370*/  IMAD.WIDE R146, R7, 0x2, R146 ;  /* 0x0000000207927825 */ /* 0x000fc600078e0292 */
[----:B------:R-:W-:Y:S04]  /*5380*/  LDS R194, [R44+0x4000] ;  /* 0x004000002cc27984 */ /* 0x000fe80000000800 */
[----:B------:R-:W1:Y:S01]  /*5390*/  LDS R195, [R44+0x4080] ;  /* 0x004080002cc37984 */ /* 0x000e620000000800 */
[----:B0-----:R-:W-:-:S03]  /*53a0*/  IMAD.WIDE R60, R7, 0x2, R68 ;  /* 0x00000002073c7825 */ /* 0x001fc600078e0244 */
[----:B------:R0:W3:Y:S01]  /*53b0*/  LDG.E.U16 R69, desc[UR10][R64.64] ;  /* 0x0000000a40457981 */ /* 0x0000e2000c1e1500 */
[----:B------:R-:W-:-:S03]  /*53c0*/  IMAD.WIDE R62, R7, 0x2, R230 ;  /* 0x00000002073e7825 */ /* 0x000fc600078e02e6 */
[----:B------:R-:W3:Y:S04]  /*53d0*/  LDG.E.U16 R67, desc[UR10][R66.64] ;  /* 0x0000000a42437981 */ /* 0x000ee8000c1e1500 */
[----:B------:R0:W3:Y:S02]  /*53e0*/  LDG.E.U16 R55, desc[UR10][R62.64] ;  /* 0x0000000a3e377981 */ /* 0x0000e4000c1e1500 */
[C---:B0-----:R-:W-:Y:S02]  /*53f0*/  IMAD.WIDE R64, R7.reuse, 0x2, R250 ;  /* 0x0000000207407825 */ /* 0x041fe400078e02fa */
[----:B------:R0:W3:Y:S04]  /*5400*/  LDG.E.U16 R70, desc[UR10][R56.64] ;  /* 0x0000000a38467981 */ /* 0x0000e8000c1e1500 */
[----:B------:R-:W3:Y:S01]  /*5410*/  LDG.E.U16 R66, desc[UR10][R64.64] ;  /* 0x0000000a40427981 */ /* 0x000ee2000c1e1500 */
[----:B------:R-:W-:-:S04]  /*5420*/  IMAD.WIDE R62, R7, 0x2, R148 ;  /* 0x00000002073e7825 */ /* 0x000fc800078e0294 */
[----:B------:R-:W-:Y:S01]  /*5430*/  FADD R8, -R0, R8 ;  /* 0x0000000800087221 */ /* 0x000fe20000000100 */
[C---:B0-----:R-:W-:Y:S01]  /*5440*/  IMAD.WIDE R56, R7.reuse, 0x2, R190 ;  /* 0x0000000207387825 */ /* 0x041fe200078e02be */
[----:B------:R0:W3:Y:S03]  /*5450*/  LDG.E.U16 R68, desc[UR10][R62.64] ;  /* 0x0000000a3e447981 */ /* 0x0000e6000c1e1500 */
[----:B------:R-:W-:Y:S02]  /*5460*/  FMUL R8, R8, 1.4426950216293334961 ;  /* 0x3fb8aa3b08087820 */ /* 0x000fe40000400000 */
[----:B------:R-:W3:Y:S01]  /*5470*/  LDG.E.U16 R56, desc[UR10][R56.64] ;  /* 0x0000000a38387981 */ /* 0x000ee2000c1e1500 */
[----:B------:R-:W-:-:S04]  /*5480*/  IMAD.WIDE R170, R7, 0x2, R236 ;  /* 0x0000000207aa7825 */ /* 0x000fc800078e02ec */
[C---:B0-----:R-:W-:Y:S01]  /*5490*/  IMAD.WIDE R62, R7.reuse, 0x2, R240 ;  /* 0x00000002073e7825 */ /* 0x041fe200078e02f0 */
[----:B------:R0:W3:Y:S03]  /*54a0*/  LDG.E.U16 R57, desc[UR10][R60.64] ;  /* 0x0000000a3c397981 */ /* 0x0000e6000c1e1500 */
[C---:B------:R-:W-:Y:S01]  /*54b0*/  IMAD.WIDE R190, R7.reuse, 0x2, R216 ;  /* 0x0000000207be7825 */ /* 0x040fe200078e02d8 */
[----:B------:R1:W3:Y:S03]  /*54c0*/  LDG.E.U16 R65, desc[UR10][R62.64] ;  /* 0x0000000a3e417981 */ /* 0x0002e6000c1e1500 */
[----:B0-----:R-:W-:-:S04]  /*54d0*/  IMAD.WIDE R60, R7, 0x2, R248 ;  /* 0x00000002073c7825 */ /* 0x001fc800078e02f8 */
[C---:B-1----:R-:W-:Y:S02]  /*54e0*/  IMAD.WIDE R62, R7.reuse, 0x2, R224 ;  /* 0x00000002073e7825 */ /* 0x042fe400078e02e0 */
[----:B------:R-:W3:Y:S04]  /*54f0*/  LDG.E.U16 R61, desc[UR10][R60.64] ;  /* 0x0000000a3c3d7981 */ /* 0x000ee8000c1e1500 */
[----:B------:R-:W3:Y:S04]  /*5500*/  LDG.E.U16 R63, desc[UR10][R62.64] ;  /* 0x0000000a3e3f7981 */ /* 0x000ee8000c1e1500 */
[----:B------:R0:W3:Y:S01]  /*5510*/  LDG.E.U16 R60, desc[UR10][R170.64] ;  /* 0x0000000aaa3c7981 */ /* 0x0000e2000c1e1500 */
[----:B------:R-:W-:-:S03]  /*5520*/  IMAD.WIDE R196, R7, 0x2, R188 ;  /* 0x0000000207c47825 */ /* 0x000fc600078e02bc */
[----:B------:R1:W3:Y:S01]  /*5530*/  LDG.E.U16 R62, desc[UR10][R190.64] ;  /* 0x0000000abe3e7981 */ /* 0x0002e2000c1e1500 */
[----:B0-----:R-:W-:-:S04]  /*5540*/  IMAD.WIDE R170, R7, 0x2, R212 ;  /* 0x0000000207aa7825 */ /* 0x001fc800078e02d4 */
[C---:B-1----:R-:W-:Y:S02]  /*5550*/  IMAD.WIDE R190, R7.reuse, 0x2, R200 ;  /* 0x0000000207be7825 */ /* 0x042fe400078e02c8 */
[----:B------:R-:W3:Y:S02]  /*5560*/  LDG.E.U16 R170, desc[UR10][R170.64] ;  /* 0x0000000aaaaa7981 */ /* 0x000ee4000c1e1500 */
[C---:B------:R-:W-:Y:S02]  /*5570*/  IMAD.WIDE R198, R7.reuse, 0x2, R182 ;  /* 0x0000000207c67825 */ /* 0x040fe400078e02b6 */
[----:B------:R-:W3:Y:S02]  /*5580*/  LDG.E.U16 R190, desc[UR10][R190.64] ;  /* 0x0000000abebe7981 */ /* 0x000ee4000c1e1500 */
[C---:B------:R-:W-:Y:S02]  /*5590*/  IMAD.WIDE R192, R7.reuse, 0x2, R202 ;  /* 0x0000000207c07825 */ /* 0x040fe400078e02ca */
[----:B------:R-:W3:Y:S04]  /*55a0*/  LDG.E.U16 R198, desc[UR10][R198.64] ;  /* 0x0000000ac6c67981 */ /* 0x000ee8000c1e1500 */
[----:B------:R-:W3:Y:S04]  /*55b0*/  LDG.E.U16 R192, desc[UR10][R192.64] ;  /* 0x0000000ac0c07981 */ /* 0x000ee8000c1e1500 */
[----:B------:R0:W3:Y:S02]  /*55c0*/  LDG.E.U16 R191, desc[UR10][R196.64] ;  /* 0x0000000ac4bf7981 */ /* 0x0000e4000c1e1500 */
[----:B0-----:R-:W-:-:S05]  /*55d0*/  IMAD.WIDE R196, R7, 0x2, R184 ;  /* 0x0000000207c47825 */ /* 0x001fca00078e02b8 */
[----:B------:R0:W3:Y:S02]  /*55e0*/  LDG.E.U16 R193, desc[UR10][R196.64] ;  /* 0x0000000ac4c17981 */ /* 0x0000e4000c1e1500 */
[----:B0-----:R-:W-:-:S05]  /*55f0*/  IMAD.WIDE R196, R7, 0x2, R174 ;  /* 0x0000000207c47825 */ /* 0x001fca00078e02ae */
[----:B------:R0:W3:Y:S02]  /*5600*/  LDG.E.U16 R210, desc[UR10][R196.64] ;  /* 0x0000000ac4d27981 */ /* 0x0000e4000c1e1500 */
[----:B0-----:R-:W-:-:S05]  /*5610*/  IMAD.WIDE R196, R7, 0x2, R18 ;  /* 0x0000000207c47825 */ /* 0x001fca00078e0212 */
[----:B------:R0:W3:Y:S02]  /*5620*/  LDG.E.U16 R215, desc[UR10][R196.64] ;  /* 0x0000000ac4d77981 */ /* 0x0000e4000c1e1500 */
[----:B0-----:R-:W-:-:S05]  /*5630*/  IMAD.WIDE R196, R7, 0x2, R30 ;  /* 0x0000000207c47825 */ /* 0x001fca00078e021e */
[----:B------:R-:W3:Y:S01]  /*5640*/  LDG.E.U16 R222, desc[UR10][R196.64] ;  /* 0x0000000ac4de7981 */ /* 0x000ee2000c1e1500 */
[----:B--2---:R-:W-:-:S04]  /*5650*/  IMAD.WIDE R58, R7, 0x2, R150 ;  /* 0x00000002073a7825 */ /* 0x004fc800078e0296 */
[C---:B------:R-:W-:Y:S02]  /*5660*/  IMAD.WIDE R150, R7.reuse, 0x2, R232 ;  /* 0x0000000207967825 */ /* 0x040fe400078e02e8 */
[----:B------:R-:W2:Y:S04]  /*5670*/  LDG.E.U16 R58, desc[UR10][R58.64] ;  /* 0x0000000a3a3a7981 */ /* 0x000ea8000c1e1500 */
[----:B------:R0:W2:Y:S04]  /*5680*/  LDG.E.U16 R64, desc[UR10][R150.64] ;  /* 0x0000000a96407981 */ /* 0x0000a8000c1e1500 */
[----:B------:R1:W2:Y:S01]  /*5690*/  LDG.E.U16 R59, desc[UR10][R146.64] ;  /* 0x0000000a923b7981 */ /* 0x0002a2000c1e1500 */
[----:B0-----:R-:W-:-:S04]  /*56a0*/  IMAD.WIDE R150, R7, 0x2, R204 ;  /* 0x0000000207967825 */ /* 0x001fc800078e02cc */
[----:B-1----:R-:W-:-:S06]  /*56b0*/  IMAD.WIDE R146, R7, 0x2, R228 ;  /* 0x0000000207927825 */ /* 0x002fcc00078e02e4 */
[----:B------:R-:W2:Y:S04]  /*56c0*/  LDG.E.U16 R146, desc[UR10][R146.64] ;  /* 0x0000000a92927981 */ /* 0x000ea8000c1e1500 */
[----:B------:R0:W2:Y:S02]  /*56d0*/  LDG.E.U16 R147, desc[UR10][R150.64] ;  /* 0x0000000a96937981 */ /* 0x0000a4000c1e1500 */
[----:B0-----:R-:W-:-:S04]  /*56e0*/  FADD R151, -R2, R9 ;  /* 0x0000000902977221 */ /* 0x001fc80000000100 */
[----:B------:R-:W-:Y:S01]  /*56f0*/  FMUL R151, R151, 1.4426950216293334961 ;  /* 0x3fb8aa3b97977820 */ /* 0x000fe20000400000 */
[----:B------:R0:W-:Y:S08]  /*5700*/  MUFU.EX2 R150, R8 ;  /* 0x0000000800967308 */ /* 0x0001f00000000800 */
[----:B------:R-:W1:Y:S01]  /*5710*/  MUFU.EX2 R151, R151 ;  /* 0x0000009700977308 */ /* 0x000e620000000800 */
[----:B0-----:R-:W-:-:S05]  /*5720*/  IMAD.WIDE R8, R7, 0x2, R186 ;  /* 0x0000000207087825 */ /* 0x001fca00078e02ba */
[----:B------:R0:W2:Y:S02]  /*5730*/  LDG.E.U16 R171, desc[UR10][R8.64] ;  /* 0x0000000a08ab7981 */ /* 0x0000a4000c1e1500 */
[----:B0-----:R-:W-:-:S04]  /*5740*/  IMAD.WIDE R8, R7, 0x2, R180 ;  /* 0x0000000207087825 */ /* 0x001fc800078e02b4 */
[----:B-1----:R-:W-:Y:S02]  /*5750*/  FFMA2 R166, R166.F32x2.HI_LO, R150.F32x2.HI_LO, R194.F32x2.HI_LO ;  /* 0x00000096a6a67249 */ /* 0x002fe400000000c2 */
[C---:B------:R-:W-:Y:S01]  /*5760*/  IMAD.WIDE R194, R7.reuse, 0x2, R176 ;  /* 0x0000000207c27825 */ /* 0x040fe200078e02b0 */
[----:B------:R0:W2:Y:S04]  /*5770*/  LDG.E.U16 R199, desc[UR10][R8.64] ;  /* 0x0000000a08c77981 */ /* 0x0000a8000c1e1500 */
[----:B------:R1:W2:Y:S01]  /*5780*/  LDG.E.U16 R207, desc[UR10][R194.64] ;  /* 0x0000000ac2cf7981 */ /* 0x0002a2000c1e1500 */
[----:B0-----:R-:W-:-:S04]  /*5790*/  IMAD.WIDE R8, R7, 0x2, R178 ;  /* 0x0000000207087825 */ /* 0x001fc800078e02b2 */
[C---:B-1----:R-:W-:Y:S01]  /*57a0*/  IMAD.WIDE R194, R7.reuse, 0x2, R14 ;  /* 0x0000000207c27825 */ /* 0x042fe200078e020e */
        /* <DEDUP_REMOVED lines=8> */
[----:B------:R0:W2:Y:S03]  /*5830*/  LDG.E.U16 R218, desc[UR10][R8.64] ;  /* 0x0000000a08da7981 */ /* 0x0000a6000c1e1500 */
[C---:B------:R-:W-:Y:S01]  /*5840*/  IMAD.WIDE R196, R7.reuse, 0x2, R142 ;  /* 0x0000000207c47825 */ /* 0x040fe200078e028e */
[----:B------:R1:W2:Y:S04]  /*5850*/  LDG.E.U16 R226, desc[UR10][R194.64] ;  /* 0x0000000ac2e27981 */ /* 0x0002a8000c1e1500 */
[----:B------:R4:W2:Y:S01]  /*5860*/  LDG.E.U16 R227, desc[UR10][R196.64] ;  /* 0x0000000ac4e37981 */ /* 0x0008a2000c1e1500 */
[----:B0-----:R-:W-:-:S04]  /*5870*/  IMAD.WIDE R8, R7, 0x2, R34 ;  /* 0x0000000207087825 */ /* 0x001fc800078e0222 */
[C---:B-1----:R-:W-:Y:S01]  /*5880*/  IMAD.WIDE R194, R7.reuse, 0x2, R158 ;  /* 0x0000000207c27825 */ /* 0x042fe200078e029e */
[----:B------:R0:W2:Y:S03]  /*5890*/  LDG.E.U16 R223, desc[UR10][R8.64] ;  /* 0x0000000a08df7981 */ /* 0x0000a6000c1e1500 */
[C---:B----4-:R-:W-:Y:S01]  /*58a0*/  IMAD.WIDE R196, R7.reuse, 0x2, R162 ;  /* 0x0000000207c47825 */ /* 0x050fe200078e02a2 */
[----:B------:R1:W4:Y:S04]  /*58b0*/  LDG.E.U16 R231, desc[UR10][R194.64] ;  /* 0x0000000ac2e77981 */ /* 0x000328000c1e1500 */
[----:B------:R5:W4:Y:S01]  /*58c0*/  LDG.E.U16 R234, desc[UR10][R196.64] ;  /* 0x0000000ac4ea7981 */ /* 0x000b22000c1e1500 */
[----:B0-----:R-:W-:-:S04]  /*58d0*/  IMAD.WIDE R8, R7, 0x2, R154 ;  /* 0x0000000207087825 */ /* 0x001fc800078e029a */
[C---:B-1----:R-:W-:Y:S01]  /*58e0*/  IMAD.WIDE R194, R7.reuse, 0x2, R20 ;  /* 0x0000000207c27825 */ /* 0x042fe200078e0214 */
[----:B------:R0:W4:Y:S03]  /*58f0*/  LDG.E.U16 R230, desc[UR10][R8.64] ;  /* 0x0000000a08e67981 */ /* 0x000126000c1e1500 */
[C---:B-----5:R-:W-:Y:S01]  /*5900*/  IMAD.WIDE R196, R7.reuse, 0x2, R24 ;  /* 0x0000000207c47825 */ /* 0x060fe200078e0218 */
[----:B------:R1:W5:Y:S04]  /*5910*/  LDG.E.U16 R238, desc[UR10][R194.64] ;  /* 0x0000000ac2ee7981 */ /* 0x000368000c1e1500 */
[----:B------:R1:W5:Y:S01]  /*5920*/  LDG.E.U16 R239, desc[UR10][R196.64] ;  /* 0x0000000ac4ef7981 */ /* 0x000362000c1e1500 */
[----:B0-----:R-:W-:-:S04]  /*5930*/  IMAD.WIDE R8, R7, 0x2, R16 ;  /* 0x0000000207087825 */ /* 0x001fc800078e0210 */
[C---:B-1----:R-:W-:Y:S01]  /*5940*/  IMAD.WIDE R194, R7.reuse, 0x2, R32 ;  /* 0x0000000207c27825 */ /* 0x042fe200078e0220 */
[----:B------:R0:W5:Y:S03]  /*5950*/  LDG.E.U16 R235, desc[UR10][R8.64] ;  /* 0x0000000a08eb7981 */ /* 0x000166000c1e1500 */
[C---:B------:R-:W-:Y:S01]  /*5960*/  IMAD.WIDE R196, R7.reuse, 0x2, R36 ;  /* 0x0000000207c47825 */ /* 0x040fe200078e0224 */
[----:B------:R1:W5:Y:S03]  /*5970*/  LDG.E.U16 R243, desc[UR10][R194.64] ;  /* 0x0000000ac2f37981 */ /* 0x000366000c1e1500 */
[C---:B------:R-:W-:Y:S01]  /*5980*/  IMAD.WIDE R148, R7.reuse, 0x2, R220 ;  /* 0x0000000207947825 */ /* 0x040fe200078e02dc */
[----:B------:R1:W5:Y:S03]  /*5990*/  LDG.E.U16 R245, desc[UR10][R196.64] ;  /* 0x0000000ac4f57981 */ /* 0x000366000c1e1500 */
[C---:B0-----:R-:W-:Y:S01]  /*59a0*/  IMAD.WIDE R8, R7.reuse, 0x2, R28 ;  /* 0x0000000207087825 */ /* 0x041fe200078e021c */
[----:B------:R0:W5:Y:S03]  /*59b0*/  LDG.E.U16 R51, desc[UR10][R148.64] ;  /* 0x0000000a94337981 */ /* 0x000166000c1e1500 */
[C---:B-1----:R-:W-:Y:S01]  /*59c0*/  IMAD.WIDE R194, R7.reuse, 0x2, R152 ;  /* 0x0000000207c27825 */ /* 0x042fe200078e0298 */
[----:B------:R1:W5:Y:S03]  /*59d0*/  LDG.E.U16 R242, desc[UR10][R8.64] ;  /* 0x0000000a08f27981 */ /* 0x000366000c1e1500 */
[C---:B------:R-:W-:Y:S01]  /*59e0*/  IMAD.WIDE R196, R7.reuse, 0x2, R156 ;  /* 0x0000000207c47825 */ /* 0x040fe200078e029c */
[----:B------:R1:W5:Y:S03]  /*59f0*/  LDG.E.U16 R244, desc[UR10][R194.64] ;  /* 0x0000000ac2f47981 */ /* 0x000366000c1e1500 */
[----:B0-----:R-:W-:-:S02]  /*5a00*/  IMAD.WIDE R148, R7, 0x2, R208 ;  /* 0x0000000207947825 */ /* 0x001fc400078e02d0 */
[----:B------:R-:W5:Y:S02]  /*5a10*/  LDG.E.U16 R196, desc[UR10][R196.64] ;  /* 0x0000000ac4c47981 */ /* 0x000f64000c1e1500 */
[C---:B-1----:R-:W-:Y:S02]  /*5a20*/  IMAD.WIDE R8, R7.reuse, 0x2, R140 ;  /* 0x0000000207087825 */ /* 0x042fe400078e028c */
[----:B------:R-:W5:Y:S02]  /*5a30*/  LDG.E.U16 R149, desc[UR10][R148.64] ;  /* 0x0000000a94957981 */ /* 0x000f64000c1e1500 */
[C---:B------:R-:W-:Y:S02]  /*5a40*/  IMAD.WIDE R194, R7.reuse, 0x2, R164 ;  /* 0x0000000207c27825 */ /* 0x040fe400078e02a4 */
[----:B------:R0:W5:Y:S04]  /*5a50*/  LDG.E.U16 R246, desc[UR10][R8.64] ;  /* 0x0000000a08f67981 */ /* 0x000168000c1e1500 */
[----:B------:R-:W5:Y:S01]  /*5a60*/  LDG.E.U16 R194, desc[UR10][R194.64] ;  /* 0x0000000ac2c27981 */ /* 0x000f62000c1e1500 */
[----:B0-----:R-:W-:-:S05]  /*5a70*/  IMAD.WIDE R8, R7, 0x2, R160 ;  /* 0x0000000207087825 */ /* 0x001fca00078e02a0 */
[----:B------:R0:W5:Y:S02]  /*5a80*/  LDG.E.U16 R197, desc[UR10][R8.64] ;  /* 0x0000000a08c57981 */ /* 0x000164000c1e1500 */
[----:B0-----:R-:W0:Y:S01]  /*5a90*/  S2R R9, SR_TID.X ;  /* 0x0000000000097919 */ /* 0x001e220000002100 */
[C---:B------:R-:W-:Y:S01]  /*5aa0*/  IMAD.SHL.U32 R148, R252.reuse, 0x8, RZ ;  /* 0x00000008fc947824 */ /* 0x040fe200078e00ff */
[----:B------:R-:W-:Y:S02]  /*5ab0*/  SHF.R.U32.HI R195, RZ, 0x1, R247 ;  /* 0x00000001ffc37819 */ /* 0x000fe400000116f7 */
[----:B------:R-:W-:Y:S02]  /*5ac0*/  LOP3.LUT R8, R252, 0x3f, RZ, 0xc0, !PT ;  /* 0x0000003ffc087812 */ /* 0x000fe400078ec0ff */
[----:B------:R-:W-:Y:S02]  /*5ad0*/  LOP3.LUT R148, R148, 0x30, RZ, 0xc0, !PT ;  /* 0x0000003094947812 */ /* 0x000fe400078ec0ff */
[----:B------:R-:W-:-:S02]  /*5ae0*/  SHF.R.S32.HI R247, RZ, 0x6, R252 ;  /* 0x00000006fff77819 */ /* 0x000fc400000114fc */
[----:B------:R-:W-:Y:S02]  /*5af0*/  LOP3.LUT R195, R148, R195, RZ, 0x3c, !PT ;  /* 0x000000c394c37212 */ /* 0x000fe400078e3cff */
[----:B------:R-:W-:Y:S02]  /*5b00*/  SHF.L.U32 R8, R8, 0x1, RZ ;  /* 0x0000000108087819 */ /* 0x000fe400000006ff */
[----:B------:R-:W-:Y:S02]  /*5b10*/  SGXT R247, R247, 0x1 ;  /* 0x00000001f7f7781a */ /* 0x000fe40000000200 */
[----:B------:R-:W-:Y:S02]  /*5b20*/  LOP3.LUT R252, R252, 0x1f, RZ, 0xc0, !PT ;  /* 0x0000001ffcfc7812 */ /* 0x000fe400078ec0ff */
[----:B------:R-:W-:Y:S01]  /*5b30*/  LOP3.LUT R247, R8, 0x90, R247, 0x78, !PT ;  /* 0x0000009008f77812 */ /* 0x000fe200078e78f7 */
[C---:B0-----:R-:W-:Y:S01]  /*5b40*/  IMAD.SHL.U32 R148, R9.reuse, 0x8, RZ ;  /* 0x0000000809947824 */ /* 0x041fe200078e00ff */
[----:B------:R-:W-:-:S04]  /*5b50*/  SHF.L.U32 R8, R9, 0x6, RZ ;  /* 0x0000000609087819 */ /* 0x000fc800000006ff */
[----:B------:R-:W-:-:S04]  /*5b60*/  LOP3.LUT R148, R148, 0x30, RZ, 0xc0, !PT ;  /* 0x0000003094947812 */ /* 0x000fc800078ec0ff */
[----:B------:R-:W-:Y:S02]  /*5b70*/  LOP3.LUT R148, R148, 0x3c0, R8, 0xf8, !PT ;  /* 0x000003c094947812 */ /* 0x000fe400078ef808 */
[----:B------:R-:W-:Y:S02]  /*5b80*/  LEA R8, R252, UR6, 0x6 ;  /* 0x00000006fc087c11 */ /* 0x000fe4000f8e30ff */
[----:B------:R-:W-:Y:S02]  /*5b90*/  LOP3.LUT R148, R148, 0x10, R9, 0x78, !PT ;  /* 0x0000001094947812 */ /* 0x000fe400078e7809 */
[----:B------:R-:W-:Y:S01]  /*5ba0*/  LDS R9, [R44+0x4180] ;  /* 0x004180002c097984 */ /* 0x000fe20000000800 */
[----:B------:R-:W-:-:S03]  /*5bb0*/  IMAD.IADD R195, R195, 0x1, R8 ;  /* 0x00000001c3c37824 */ /* 0x000fc600078e0208 */
[----:B------:R0:W-:Y:S01]  /*5bc0*/  LDS R8, [R44+0x4100] ;  /* 0x004100002c087984 */ /* 0x0001e20000000800 */
[----:B------:R-:W-:Y:S01]  /*5bd0*/  BAR.SYNC.DEFER_BLOCKING 0x0 ;  /* 0x0000000000007b1d */ /* 0x000fe20000010000 */
[----:B------:R-:W-:Y:S02]  /*5be0*/  F2FP.BF16.F32.PACK_AB R42, R42, R49 ;  /* 0x000000312a2a723e */ /* 0x000fe400000010ff */
[----:B------:R-:W-:Y:S02]  /*5bf0*/  F2FP.BF16.F32.PACK_AB R43, R43, R50 ;  /* 0x000000322b2b723e */ /* 0x000fe400000010ff */
[----:B0-----:R-:W-:Y:S01]  /*5c00*/  LOP3.LUT R44, R247, 0x20, RZ, 0x3c, !PT ;  /* 0x00000020f72c7812 */ /* 0x001fe200078e3cff */
[----:B------:R0:W-:Y:S04]  /*5c10*/  STS.U16 [R247+UR6+0x4000], R41 ;  /* 0x00400029f7007988 */ /* 0x0001e80008000406 */
[----:B---3--:R1:W-:Y:S01]  /*5c20*/  STS.U16 [R247+UR6+0x4200], R40 ;  /* 0x00420028f7007988 */ /* 0x0083e20008000406 */
[----:B0-----:R-:W-:-:S03]  /*5c30*/  F2FP.BF16.F32.PACK_AB R41, R48, R46 ;  /* 0x0000002e3029723e */ /* 0x001fc600000010ff */
[----:B------:R-:W-:Y:S01]  /*5c40*/  STS.U16 [R247+UR6+0x4400], R53 ;  /* 0x00440035f7007988 */ /* 0x000fe20008000406 */
[----:B-1----:R-:W-:-:S03]  /*5c50*/  F2FP.BF16.F32.PACK_AB R40, R47, R45 ;  /* 0x0000002d2f28723e */ /* 0x002fc600000010ff */
[----:B------:R-:W-:Y:S04]  /*5c60*/  STS.U16 [R247+UR6+0x4600], R54 ;  /* 0x00460036f7007988 */ /* 0x000fe80008000406 */
[----:B------:R-:W-:Y:S04]  /*5c70*/  STS.U16 [R247+UR6+0x4800], R55 ;  /* 0x00480037f7007988 */ /* 0x000fe80008000406 */
[----:B------:R-:W-:Y:S04]  /*5c80*/  STS.U16 [R247+UR6+0x4a00], R52 ;  /* 0x004a0034f7007988 */ /* 0x000fe80008000406 */
[----:B------:R-:W-:Y:S04]  /*5c90*/  STS.U16 [R247+UR6+0x4c00], R56 ;  /* 0x004c0038f7007988 */ /* 0x000fe80008000406 */
[----:B--2---:R-:W-:Y:S04]  /*5ca0*/  STS.U16 [R247+UR6+0x4e00], R58 ;  /* 0x004e003af7007988 */ /* 0x004fe80008000406 */
        /* <DEDUP_REMOVED lines=20> */
[----:B----4-:R-:W-:Y:S04]  /*5df0*/  STS.U16 [R247+UR6+0x7c00], R231 ;  /* 0x007c00e7f7007988 */ /* 0x010fe80008000406 */
[----:B------:R-:W-:Y:S04]  /*5e00*/  STS.U16 [R247+UR6+0x7e00], R234 ;  /* 0x007e00eaf7007988 */ /* 0x000fe80008000406 */
[----:B------:R-:W-:Y:S04]  /*5e10*/  STS.U16 [R247+UR6+0x7a00], R230 ;  /* 0x007a00e6f7007988 */ /* 0x000fe80008000406 */
[----:B-----5:R-:W-:Y:S04]  /*5e20*/  STS.U16 [R247+UR6+0x5a00], R51 ;  /* 0x005a0033f7007988 */ /* 0x020fe80008000406 */
        /* <DEDUP_REMOVED lines=32> */
[----:B------:R-:W-:Y:S01]  /*6030*/  STSM.16.M88.4 [R195+0x8000], R40 ;  /* 0x00800028c3007844 */ /* 0x000fe20000000200 */
[----:B------:R-:W-:Y:S06]  /*6040*/  BAR.SYNC.DEFER_BLOCKING 0x0 ;  /* 0x0000000000007b1d */ /* 0x000fec0000010000 */
[----:B------:R-:W-:Y:S04]  /*6050*/  LDSM.16.M88.4 R72, [R148+UR6+0x8000] ;  /* 0x008000069448783b */ /* 0x000fe80008000200 */
[----:B------:R-:W1:Y:S04]  /*6060*/  LDSM.16.M88.4 R68, [R5+0x4000] ;  /* 0x004000000544783b */ /* 0x000e680000000200 */
[----:B------:R-:W2:Y:S04]  /*6070*/  LDSM.16.M88.4 R64, [R5+0x4800] ;  /* 0x004800000540783b */ /* 0x000ea80000000200 */
[----:B------:R-:W3:Y:S04]  /*6080*/  LDSM.16.M88.4 R60, [R5+0x5000] ;  /* 0x00500000053c783b */ /* 0x000ee80000000200 */
[----:B------:R-:W4:Y:S04]  /*6090*/  LDSM.16.M88.4 R56, [R5+0x5800] ;  /* 0x005800000538783b */ /* 0x000f280000000200 */
[----:B------:R-:W5:Y:S04]  /*60a0*/  LDSM.16.M88.4 R52, [R5+0x6000] ;  /* 0x006000000534783b */ /* 0x000f680000000200 */
[----:B------:R-:W1:Y:S04]  /*60b0*/  LDSM.16.M88.4 R48, [R5+0x6800] ;  /* 0x006800000530783b */ /* 0x000e680000000200 */
[----:B------:R-:W1:Y:S04]  /*60c0*/  LDSM.16.M88.4 R44, [R5+0x7000] ;  /* 0x00700000052c783b */ /* 0x000e680000000200 */
[----:B------:R-:W2:Y:S01]  /*60d0*/  LDSM.16.M88.4 R40, [R5+0x7800] ;  /* 0x007800000528783b */ /* 0x000ea20000000200 */
[----:B0-----:R-:W-:Y:S01]  /*60e0*/  FADD R149, -R3, R145 ;  /* 0x0000009103957221 */ /* 0x001fe20000000100 */
[----:B------:R-:W-:-:S02]  /*60f0*/  FADD R171, -R4, R144 ;  /* 0x0000009004ab7221 */ /* 0x000fc40000000100 */
[----:B------:R-:W0:Y:S01]  /*6100*/  LDSM.16.M88.4 R144, [R148+UR6+0x8400] ;  /* 0x008400069490783b */ /* 0x000e220008000200 */
[C---:B------:R-:W-:Y:S01]  /*6110*/  FMUL R136, R150.reuse, R136 ;  /* 0x0000008896887220 */ /* 0x040fe20000400000 */
        /* <DEDUP_REMOVED lines=28> */
[----:B------:R-:W-:Y:S01]  /*62e0*/  FMUL R109, R150, R109 ;  /* 0x0000006d966d7220 */ /* 0x000fe20000400000 */
[C---:B------:R-:W-:Y:S01]  /*62f0*/  FMUL R110, R151.reuse, R110 ;  /* 0x0000006e976e7220 */ /* 0x040fe20000400000 */
[----:B------:R-:W-:Y:S01]  /*6300*/  FMUL R111, R151, R111 ;  /* 0x0000006f976f7220 */ /* 0x000fe20000400000 */
[----:B------:R-:W-:Y:S01]  /*6310*/  FMUL R171, R171, 1.4426950216293334961 ;  /* 0x3fb8aa3babab7820 */ /* 0x000fe20000400000 */
[----:B------:R-:W-:Y:S01]  /*6320*/  FMUL R149, R149, 1.4426950216293334961 ;  /* 0x3fb8aa3b95957820 */ /* 0x000fe20000400000 */
[C---:B-1----:R-:W-:Y:S03]  /*6330*/  HMMA.16816.F32.BF16 R136, R72.reuse, R68, R136 ;  /* 0x000000444888723c */ /* 0x042fe60000041888 */
[----:B------:R1:W0:Y:S05]  /*6340*/  MUFU.EX2 R170, R149 ;  /* 0x0000009500aa7308 */ /* 0x00022a0000000800 */
[C---:B--2---:R-:W-:Y:S03]  /*6350*/  HMMA.16816.F32.BF16 R132, R72.reuse, R64, R132 ;  /* 0x000000404884723c */ /* 0x044fe60000041884 */
[----:B------:R-:W2:Y:S05]  /*6360*/  MUFU.EX2 R171, R171 ;  /* 0x000000ab00ab7308 */ /* 0x000eaa0000000800 */
[C---:B---3--:R-:W-:Y:S08]  /*6370*/  HMMA.16816.F32.BF16 R128, R72.reuse, R60, R128 ;  /* 0x0000003c4880723c */ /* 0x048ff00000041880 */
[C---:B----4-:R-:W-:Y:S08]  /*6380*/  HMMA.16816.F32.BF16 R124, R72.reuse, R56, R124 ;  /* 0x00000038487c723c */ /* 0x050ff0000004187c */
[C---:B-----5:R-:W-:Y:S08]  /*6390*/  HMMA.16816.F32.BF16 R120, R72.reuse, R52, R120 ;  /* 0x000000344878723c */ /* 0x060ff00000041878 */
[C---:B------:R-:W-:Y:S08]  /*63a0*/  HMMA.16816.F32.BF16 R116, R72.reuse, R48, R116 ;  /* 0x000000304874723c */ /* 0x040ff00000041874 */
[C---:B------:R-:W-:Y:S08]  /*63b0*/  HMMA.16816.F32.BF16 R112, R72.reuse, R44, R112 ;  /* 0x0000002c4870723c */ /* 0x040ff00000041870 */
[----:B------:R-:W-:Y:S01]  /*63c0*/  HMMA.16816.F32.BF16 R108, R72, R40, R108 ;  /* 0x00000028486c723c */ /* 0x000fe2000004186c */
[----:B------:R-:W-:-:S05]  /*63d0*/  LOP3.LUT R72, R148, 0x20, RZ, 0x3c, !PT ;  /* 0x0000002094487812 */ /* 0x000fca00078e3cff */
[----:B-1----:R-:W1:Y:S04]  /*63e0*/  LDSM.16.M88.4 R148, [R72+UR6+0x8000] ;  /* 0x008000064894783b */ /* 0x002e680008000200 */
[----:B------:R-:W3:Y:S01]  /*63f0*/  LDSM.16.M88.4 R72, [R72+UR6+0x8400] ;  /* 0x008400064848783b */ /* 0x000ee20008000200 */
[C---:B0-----:R-:W-:Y:S01]  /*6400*/  FMUL R104, R170.reuse, R104 ;  /* 0x00000068aa687220 */ /* 0x041fe20000400000 */
[C---:B------:R-:W-:Y:S01]  /*6410*/  FMUL R105, R170.reuse, R105 ;  /* 0x00000069aa697220 */ /* 0x040fe20000400000 */
[C---:B--2---:R-:W-:Y:S01]  /*6420*/  FMUL R106, R171.reuse, R106 ;  /* 0x0000006aab6a7220 */ /* 0x044fe20000400000 */
        /* <DEDUP_REMOVED lines=29> */
[C---:B------:R-:W-:Y:S08]  /*6600*/  HMMA.16816.F32.BF16 R104, R144.reuse, R68, R104 ;  /* 0x000000449068723c */ /* 0x040ff00000041868 */
[C---:B------:R-:W-:Y:S08]  /*6610*/  HMMA.16816.F32.BF16 R100, R144.reuse, R64, R100 ;  /* 0x000000409064723c */ /* 0x040ff00000041864 */
[C---:B------:R-:W-:Y:S08]  /*6620*/  HMMA.16816.F32.BF16 R96, R144.reuse, R60, R96 ;  /* 0x0000003c9060723c */ /* 0x040ff00000041860 */
[C---:B------:R-:W-:Y:S08]  /*6630*/  HMMA.16816.F32.BF16 R92, R144.reuse, R56, R92 ;  /* 0x00000038905c723c */ /* 0x040ff0000004185c */
[C---:B------:R-:W-:Y:S08]  /*6640*/  HMMA.16816.F32.BF16 R88, R144.reuse, R52, R88 ;  /* 0x000000349058723c */ /* 0x040ff00000041858 */
[C---:B------:R-:W-:Y:S08]  /*6650*/  HMMA.16816.F32.BF16 R84, R144.reuse, R48, R84 ;  /* 0x000000309054723c */ /* 0x040ff00000041854 */
[C---:B------:R-:W-:Y:S01]  /*6660*/  HMMA.16816.F32.BF16 R80, R144.reuse, R44, R80 ;  /* 0x0000002c9050723c */ /* 0x040fe20000041850 */
[----:B------:R-:W0:Y:S07]  /*6670*/  LDC R44, c[0x0][0x3d4] ;  /* 0x0000f500ff2c7b82 */ /* 0x000e2e0000000800 */
[----:B------:R-:W-:Y:S01]  /*6680*/  HMMA.16816.F32.BF16 R76, R144, R40, R76 ;  /* 0x00000028904c723c */ /* 0x000fe2000004184c */
[----:B------:R-:W2:Y:S01]  /*6690*/  LDC R40, c[0x0][0x3c4] ;  /* 0x0000f100ff287b82 */ /* 0x000ea20000000800 */
[----:B------:R-:W-:-:S06]  /*66a0*/  UIADD3 UR4, UPT, UPT, UR4, 0x20, URZ ;  /* 0x0000002004047890 */ /* 0x000fcc000fffe0ff */
[----:B-1----:R-:W-:Y:S01]  /*66b0*/  HMMA.16816.F32.BF16 R136, R148, R70, R136 ;  /* 0x000000469488723c */ /* 0x002fe20000041888 */
[----:B------:R-:W-:-:S07]  /*66c0*/  UISETP.GE.AND UP0, UPT, UR4, UR12, UPT ;  /* 0x0000000c0400728c */ /* 0x000fce000bf06270 */
[C---:B------:R-:W-:Y:S08]  /*66d0*/  HMMA.16816.F32.BF16 R132, R148.reuse, R66, R132 ;  /* 0x000000429484723c */ /* 0x040ff00000041884 */
[C---:B------:R-:W-:Y:S08]  /*66e0*/  HMMA.16816.F32.BF16 R128, R148.reuse, R62, R128 ;  /* 0x0000003e9480723c */ /* 0x040ff00000041880 */
[C---:B------:R-:W-:Y:S08]  /*66f0*/  HMMA.16816.F32.BF16 R124, R148.reuse, R58, R124 ;  /* 0x0000003a947c723c */ /* 0x040ff0000004187c */
[C---:B------:R-:W-:Y:S08]  /*6700*/  HMMA.16816.F32.BF16 R120, R148.reuse, R54, R120 ;  /* 0x000000369478723c */ /* 0x040ff00000041878 */
[C---:B------:R-:W-:Y:S08]  /*6710*/  HMMA.16816.F32.BF16 R116, R148.reuse, R50, R116 ;  /* 0x000000329474723c */ /* 0x040ff00000041874 */
[C---:B------:R-:W-:Y:S08]  /*6720*/  HMMA.16816.F32.BF16 R112, R148.reuse, R46, R112 ;  /* 0x0000002e9470723c */ /* 0x040ff00000041870 */
[----:B------:R-:W-:Y:S08]  /*6730*/  HMMA.16816.F32.BF16 R108, R148, R42, R108 ;  /* 0x0000002a946c723c */ /* 0x000ff0000004186c */
[C---:B---3--:R-:W-:Y:S08]  /*6740*/  HMMA.16816.F32.BF16 R104, R72.reuse, R70, R104 ;  /* 0x000000464868723c */ /* 0x048ff00000041868 */
[C---:B------:R-:W-:Y:S08]  /*6750*/  HMMA.16816.F32.BF16 R100, R72.reuse, R66, R100 ;  /* 0x000000424864723c */ /* 0x040ff00000041864 */
[C---:B------:R-:W-:Y:S08]  /*6760*/  HMMA.16816.F32.BF16 R96, R72.reuse, R62, R96 ;  /* 0x0000003e4860723c */ /* 0x040ff00000041860 */
[C---:B------:R-:W-:Y:S08]  /*6770*/  HMMA.16816.F32.BF16 R92, R72.reuse, R58, R92 ;  /* 0x0000003a485c723c */ /* 0x040ff0000004185c */
[C---:B------:R-:W-:Y:S08]  /*6780*/  HMMA.16816.F32.BF16 R88, R72.reuse, R54, R88 ;  /* 0x000000364858723c */ /* 0x040ff00000041858 */
[C---:B------:R-:W-:Y:S08]  /*6790*/  HMMA.16816.F32.BF16 R84, R72.reuse, R50, R84 ;  /* 0x000000324854723c */ /* 0x040ff00000041854 */
[C---:B------:R-:W-:Y:S08]  /*67a0*/  HMMA.16816.F32.BF16 R80, R72.reuse, R46, R80 ;  /* 0x0000002e4850723c */ /* 0x040ff00000041850 */
[----:B------:R-:W-:Y:S01]  /*67b0*/  HMMA.16816.F32.BF16 R76, R72, R42, R76 ;  /* 0x0000002a484c723c */ /* 0x000fe2000004184c */
[----:B------:R-:W-:Y:S01]  /*67c0*/  FFMA2 R168, R168.F32x2.HI_LO, R170.F32x2.HI_LO, R8.F32x2.HI_LO ;  /* 0x000000aaa8a87249 */ /* 0x000fe20000000008 */
[----:B0-----:R-:W-:Y:S01]  /*67d0*/  LEA R7, R44, R7, 0x5 ;  /* 0x000000072c077211 */ /* 0x001fe200078e28ff */
[----:B--2---:R-:W-:Y:S01]  /*67e0*/  IMAD R6, R40, 0x20, R6 ;  /* 0x0000002028067824 */ /* 0x004fe200078e0206 */
[----:B------:R-:W-:Y:S01]  /*67f0*/  MOV R8, R0 ;  /* 0x0000000000087202 */ /* 0x000fe20000000f00 */
[----:B------:R-:W-:Y:S01]  /*6800*/  IMAD.MOV.U32 R9, RZ, RZ, R2 ;  /* 0x000000ffff097224 */ /* 0x000fe200078e0002 */
[----:B------:R-:W-:Y:S01]  /*6810*/  MOV R145, R3 ;  /* 0x0000000300917202 */ /* 0x000fe20000000f00 */
[----:B------:R-:W-:Y:S01]  /*6820*/  IMAD.MOV.U32 R144, RZ, RZ, R4 ;  /* 0x000000ffff907224 */ /* 0x000fe200078e0004 */
[----:B------:R-:W-:-:S12]  /*6830*/  BRA.U !UP0, `(.L_x_1) ;  /* 0xffffffc908c87547 */ /* 0x000fd8000b83ffff */
.L_x_0:
[----:B------:R-:W0:Y:S01]  /*6840*/  S2R R10, SR_TID.X ;  /* 0x00000000000a7919 */ /* 0x000e220000002100 */
[----:B------:R-:W1:Y:S01]  /*6850*/  LDC R7, c[0x0][0x3e8] ;  /* 0x0000fa00ff077b82 */ /* 0x000e620000000800 */
[C---:B------:R-:W-:Y:S01]  /*6860*/  FSETP.GT.AND P1, PT, |R167|.reuse, 8.50705917302346158658e+37, PT ;  /* 0x7e800000a700780b */ /* 0x040fe20003f24200 */
[----:B------:R-:W-:Y:S01]  /*6870*/  IMAD.MOV.U32 R21, RZ, RZ, R130 ;  /* 0x000000ffff157224 */ /* 0x000fe200078e0082 */
[C---:B------:R-:W-:Y:S01]  /*6880*/  FSETP.GEU.AND P4, PT, |R167|.reuse, 1.175494350822287508e-38, PT ;  /* 0x00800000a700780b */ /* 0x040fe20003f8e200 */
[----:B------:R-:W-:Y:S01]  /*6890*/  IMAD.MOV.U32 R17, RZ, RZ, R114 ;  /* 0x000000ffff117224 */ /* 0x000fe200078e0072 */
[----:B------:R-:W-:Y:S01]  /*68a0*/  FSETP.GEU.AND P2, PT, R167, 1.175494350822287508e-38, PT ;  /* 0x00800000a700780b */ /* 0x000fe20003f4e000 */
[C---:B------:R-:W-:Y:S01]  /*68b0*/  FMUL R29, R166.reuse, 8388608 ;  /* 0x4b000000a61d7820 */ /* 0x040fe20000400000 */
[----:B------:R-:W-:Y:S01]  /*68c0*/  MOV R23, R134 ;  /* 0x0000008600177202 */ /* 0x000fe20000000f00 */
[----:B------:R-:W-:Y:S01]  /*68d0*/  IMAD.MOV.U32 R42, RZ, RZ, R132 ;  /* 0x000000ffff2a7224 */ /* 0x000fe200078e0084 */
[----:B------:R-:W-:Y:S01]  /*68e0*/  MOV R27, R110 ;  /* 0x0000006e001b7202 */ /* 0x000fe20000000f00 */
[----:B------:R-:W-:Y:S01]  /*68f0*/  IMAD.MOV.U32 R14, RZ, RZ, R108 ;  /* 0x000000ffff0e7224 */ /* 0x000fe200078e006c */
[C---:B------:R-:W-:Y:S01]  /*6900*/  FSETP.GT.AND P3, PT, |R166|.reuse, 8.50705917302346158658e+37, PT ;  /* 0x7e800000a600780b */ /* 0x040fe20003f64200 */
[----:B------:R-:W-:Y:S01]  /*6910*/  IMAD.MOV.U32 R134, RZ, RZ, R100 ;  /* 0x000000ffff867224 */ /* 0x000fe200078e0064 */
[----:B------:R-:W-:Y:S01]  /*6920*/  FSETP.GEU.AND P5, PT, |R166|, 1.175494350822287508e-38, PT ;  /* 0x00800000a600780b */ /* 0x000fe20003fae200 */
[----:B------:R-:W-:Y:S01]  /*6930*/  @P1 FMUL R111, R111, 0.25 ;  /* 0x3e8000006f6f1820 */ /* 0x000fe20000400000 */
        /* <DEDUP_REMOVED lines=15> */
[----:B------:R-:W-:Y:S01]  /*6a30*/  @!P4 FMUL R111, R111, 16777216 ;  /* 0x4b8000006f6fc820 */ /* 0x000fe20000400000 */
[----:B0-----:R-:W-:Y:S01]  /*6a40*/  SHF.R.U32.HI R28, RZ, 0x5, R10 ;  /* 0x00000005ff1c7819 */ /* 0x001fe2000001160a */
[----:B------:R-:W-:Y:S01]  /*6a50*/  @!P4 FMUL R27, R27, 16777216 ;  /* 0x4b8000001b1bc820 */ /* 0x000fe20000400000 */
[----:B------:R-:W-:Y:S01]  /*6a60*/  SHF.L.U32 R5, R10, 0xb, RZ ;  /* 0x0000000b0a057819 */ /* 0x000fe200000006ff */
[----:B------:R-:W-:Y:S01]  /*6a70*/  @!P4 FMUL R115, R115, 16777216 ;  /* 0x4b8000007373c820 */ /* 0x000fe20000400000 */
[----:B------:R-:W-:Y:S01]  /*6a80*/  SGXT.U32 R28, R28, 0x2 ;  /* 0x000000021c1c781a */ /* 0x000fe20000000000 */
[----:B------:R-:W-:Y:S01]  /*6a90*/  @!P4 FMUL R17, R17, 16777216 ;  /* 0x4b8000001111c820 */ /* 0x000fe20000400000 */
[----:B------:R-:W-:Y:S01]  /*6aa0*/  LOP3.LUT R9, R10, 0x3f, RZ, 0xc0, !PT ;  /* 0x0000003f0a097812 */ /* 0x000fe200078ec0ff */
[----:B------:R-:W-:Y:S01]  /*6ab0*/  @!P4 FMUL R119, R119, 16777216 ;  /* 0x4b8000007777c820 */ /* 0x000fe20000400000 */
[----:B------:R-:W-:Y:S01]  /*6ac0*/  LOP3.LUT R6, R5, 0x3000, RZ, 0xc0, !PT ;  /* 0x0000300005067812 */ /* 0x000fe200078ec0ff */
[----:B-1----:R-:W-:Y:S01]  /*6ad0*/  IMAD R28, R28, R7, RZ ;  /* 0x000000071c1c7224 */ /* 0x002fe200078e02ff */
[----:B------:R-:W-:Y:S01]  /*6ae0*/  LOP3.LUT R5, R10, 0x40, RZ, 0xc0, !PT ;  /* 0x000000400a057812 */ /* 0x000fe200078ec0ff */
[----:B------:R-:W-:Y:S01]  /*6af0*/  @!P4 FMUL R118, R118, 16777216 ;  /* 0x4b8000007676c820 */ /* 0x000fe20000400000 */
[----:B------:R-:W-:Y:S01]  /*6b00*/  LOP3.LUT R8, R10, 0x7f, RZ, 0xc0, !PT ;  /* 0x0000007f0a087812 */ /* 0x000fe200078ec0ff */
[----:B------:R-:W-:Y:S01]  /*6b10*/  IMAD R30, R7, 0x4, R28 ;  /* 0x00000004071e7824 */ /* 0x000fe200078e021c */
[----:B------:R-:W-:Y:S01]  /*6b20*/  SHF.R.U32.HI R5, RZ, 0x1, R5 ;  /* 0x00000001ff057819 */ /* 0x000fe20000011605 */
[----:B------:R-:W-:Y:S01]  /*6b30*/  IMAD R6, R9, 0x10, R6 ;  /* 0x0000001009067824 */ /* 0x000fe200078e0206 */
[----:B------:R-:W-:Y:S01]  /*6b40*/  ISETP.GE.U32.AND P0, PT, R8, 0x20, PT ;  /* 0x000000200800780c */ /* 0x000fe20003f06070 */
[----:B------:R-:W-:Y:S01]  /*6b50*/  @!P4 FMUL R123, R123, 16777216 ;  /* 0x4b8000007b7bc820 */ /* 0x000fe20000400000 */
[C---:B------:R-:W-:Y:S01]  /*6b60*/  LEA R32, R7.reuse, R30, 0x2 ;  /* 0x0000001e07207211 */ /* 0x040fe200078e10ff */
[----:B------:R-:W-:Y:S01]  /*6b70*/  @!P4 FMUL R122, R122, 16777216 ;  /* 0x4b8000007a7ac820 */ /* 0x000fe20000400000 */
[----:B------:R-:W-:Y:S01]  /*6b80*/  LOP3.LUT R5, R6, R5, RZ, 0x3c, !PT ;  /* 0x0000000506057212 */ /* 0x000fe200078e3cff */
[C---:B------:R-:W-:Y:S01]  /*6b90*/  IMAD.SHL.U32 R6, R10.reuse, 0x20, RZ ;  /* 0x000000200a067824 */ /* 0x040fe200078e00ff */
[----:B------:R-:W-:Y:S01]  /*6ba0*/  SHF.L.U32 R8, R10, 0x4, RZ ;  /* 0x000000040a087819 */ /* 0x000fe200000006ff */
[----:B------:R-:W-:-:S02]  /*6bb0*/  IMAD R34, R7, 0x4, R32 ;  /* 0x0000000407227824 */ /* 0x000fc400078e0220 */
[----:B------:R-:W-:Y:S01]  /*6bc0*/  @!P4 FMUL R127, R127, 16777216 ;  /* 0x4b8000007f7fc820 */ /* 0x000fe20000400000 */
[----:B------:R-:W-:Y:S01]  /*6bd0*/  @!P4 FMUL R126, R126, 16777216 ;  /* 0x4b8000007e7ec820 */ /* 0x000fe20000400000 */
[----:B------:R-:W-:Y:S01]  /*6be0*/  LOP3.LUT R9, R6, 0xc60, RZ, 0xc0, !PT ;  /* 0x00000c6006097812 */ /* 0x000fe200078ec0ff */
[----:B------:R-:W-:Y:S01]  /*6bf0*/  FMUL R6, R167, 8388608 ;  /* 0x4b000000a7067820 */ /* 0x000fe20000400000 */
[----:B------:R-:W-:Y:S01]  /*6c00*/  LEA R36, R7, R34, 0x2 ;  /* 0x0000002207247211 */ /* 0x000fe200078e10ff */
[----:B------:R-:W-:Y:S01]  /*6c10*/  @!P4 FMUL R131, R131, 16777216 ;  /* 0x4b8000008383c820 */ /* 0x000fe20000400000 */
[----:B------:R-:W-:Y:S01]  /*6c20*/  LOP3.LUT R8, R8, 0x70, RZ, 0xc0, !PT ;  /* 0x0000007008087812 */ /* 0x000fe200078ec0ff */
[----:B------:R-:W-:Y:S01]  /*6c30*/  @!P4 FMUL R21, R21, 16777216 ;  /* 0x4b8000001515c820 */ /* 0x000fe20000400000 */
[----:B------:R-:W-:Y:S01]  /*6c40*/  FSEL R6, R6, R167, !P2 ;  /* 0x000000a706067208 */ /* 0x000fe20005000000 */
[----:B------:R-:W-:Y:S02]  /*6c50*/  IMAD R38, R7, 0x4, R36 ;  /* 0x0000000407267824 */ /* 0x000fe400078e0224 */
[----:B------:R-:W-:Y:S01]  /*6c60*/  @P1 FMUL R167, R167, 0.25 ;  /* 0x3e800000a7a71820 */ /* 0x000fe20000400000 */
[----:B------:R-:W-:-:S02]  /*6c70*/  VIADD R11, R8, UR6 ;  /* 0x00000006080b7c36 */ /* 0x000fc40008000000 */
[----:B------:R-:W-:Y:S01]  /*6c80*/  @!P4 FMUL R135, R135, 16777216 ;  /* 0x4b8000008787c820 */ /* 0x000fe20000400000 */
[----:B------:R-:W-:Y:S01]  /*6c90*/  @!P4 FMUL R23, R23, 16777216 ;  /* 0x4b8000001717c820 */ /* 0x000fe20000400000 */
[----:B------:R-:W-:Y:S01]  /*6ca0*/  @!P4 FMUL R167, R167, 16777216 ;  /* 0x4b800000a7a7c820 */ /* 0x000fe20000400000 */
[----:B------:R-:W-:Y:S01]  /*6cb0*/  LEA R52, R7, R38, 0x2 ;  /* 0x0000002607347211 */ /* 0x000fe200078e10ff */
[----:B------:R-:W-:Y:S01]  /*6cc0*/  @!P4 FMUL R139, R139, 16777216 ;  /* 0x4b8000008b8bc820 */ /* 0x000fe20000400000 */
[----:B------:R-:W-:Y:S01]  /*6cd0*/  @!P4 FMUL R138, R138, 16777216 ;  /* 0x4b8000008a8ac820 */ /* 0x000fe20000400000 */
[----:B------:R-:W0:Y:S01]  /*6ce0*/  MUFU.RCP R8, R167 ;  /* 0x000000a700087308 */ /* 0x000e220000001000 */
[----:B------:R-:W-:Y:S01]  /*6cf0*/  MOV R46, R136 ;  /* 0x00000088002e7202 */ /* 0x000fe20000000f00 */
[----:B------:R-:W-:Y:S01]  /*6d00*/  IMAD R54, R7, 0x4, R52 ;  /* 0x0000000407367824 */ /* 0x000fe200078e0234 */
[----:B------:R-:W-:Y:S01]  /*6d10*/  MOV R40, R128 ;  /* 0x0000008000287202 */ /* 0x000fe20000000f00 */
[----:B------:R-:W-:Y:S01]  /*6d20*/  @P3 FMUL R109, R109, 0.25 ;  /* 0x3e8000006d6d3820 */ /* 0x000fe20000400000 */
[----:B------:R-:W-:Y:S01]  /*6d30*/  MOV R20, R112 ;  /* 0x0000007000147202 */ /* 0x000fe20000000f00 */
[----:B------:R-:W-:Y:S01]  /*6d40*/  @P3 FMUL R14, R14, 0.25 ;  /* 0x3e8000000e0e3820 */ /* 0x000fe20000400000 */
[----:B------:R-:W-:Y:S01]  /*6d50*/  LEA R56, R7, R54, 0x2 ;  /* 0x0000003607387211 */ /* 0x000fe200078e10ff */
[----:B------:R-:W-:Y:S01]  /*6d60*/  @P3 FMUL R113, R113, 0.25 ;  /* 0x3e80000071713820 */ /* 0x000fe20000400000 */
[----:B------:R-:W-:Y:S01]  /*6d70*/  FSETP.GEU.AND P4, PT, R166, 1.175494350822287508e-38, PT ;  /* 0x00800000a600780b */ /* 0x000fe20003f8e000 */
[----:B------:R-:W-:Y:S01]  /*6d80*/  @P3 FMUL R20, R20, 0.25 ;  /* 0x3e80000014143820 */ /* 0x000fe20000400000 */
[----:B------:R-:W-:Y:S01]  /*6d90*/  @P3 FMUL R117, R117, 0.25 ;  /* 0x3e80000075753820 */ /* 0x000fe20000400000 */
[----:B------:R-:W-:Y:S01]  /*6da0*/  IMAD R58, R7, 0x4, R56 ;  /* 0x00000004073a7824 */ /* 0x000fe200078e0238 */
[----:B------:R-:W-:Y:S01]  /*6db0*/  FSEL R29, R29, R166, !P4 ;  /* 0x000000a61d1d7208 */ /* 0x000fe20006000000 */
        /* <DEDUP_REMOVED lines=12> */
[----:B------:R-:W-:Y:S01]  /*6e80*/  FSETP.GT.AND P1, PT, |R169|, 8.50705917302346158658e+37, PT ;  /* 0x7e800000a900780b */ /* 0x000fe20003f24200 */
[----:B------:R-:W-:Y:S01]  /*6e90*/  @!P5 FMUL R109, R109, 16777216 ;  /* 0x4b8000006d6dd820 */ /* 0x000fe20000400000 */
        /* <DEDUP_REMOVED lines=16> */
[----:B------:R-:W-:Y:S01]  /*6fa0*/  MOV R136, R104 ;  /* 0x0000006800887202 */ /* 0x000fe20000000f00 */
[----:B------:R-:W-:Y:S01]  /*6fb0*/  IMAD.MOV.U32 R41, RZ, RZ, R98 ;  /* 0x000000ffff297224 */ /* 0x000fe200078e0062 */
[----:B------:R-:W-:Y:S01]  /*6fc0*/  LEA R60, R7, R58, 0x2 ;  /* 0x0000003a073c7211 */ /* 0x000fe200078e10ff */
[----:B------:R-:W-:Y:S01]  /*6fd0*/  IMAD.MOV.U32 R100, RZ, RZ, R85 ;  /* 0x000000ffff647224 */ /* 0x000fe200078e0055 */
[----:B------:R-:W-:Y:S01]  /*6fe0*/  MOV R53, R86 ;  /* 0x0000005600357202 */ /* 0x000fe20000000f00 */
[C---:B0-----:R-:W-:Y:S01]  /*6ff0*/  FMUL R26, R8.reuse, R118 ;  /* 0x00000076081a7220 */ /* 0x041fe20000400000 */
[----:B------:R-:W-:Y:S01]  /*7000*/  MOV R45, R83 ;  /* 0x00000053002d7202 */ /* 0x000fe20000000f00 */
[C---:B------:R-:W-:Y:S01]  /*7010*/  FMUL R15, R8.reuse, R111 ;  /* 0x0000006f080f7220 */ /* 0x040fe20000400000 */
[----:B------:R-:W-:Y:S01]  /*7020*/  MOV R13, R79 ;  /* 0x0000004f000d7202 */ /* 0x000fe20000000f00 */
[C---:B------:R-:W-:Y:S01]  /*7030*/  FMUL R27, R8.reuse, R27 ;  /* 0x0000001b081b7220 */ /* 0x040fe20000400000 */
[----:B------:R-:W-:Y:S01]  /*7040*/  FSETP.GEU.AND P5, PT, |R169|, 1.175494350822287508e-38, PT ;  /* 0x00800000a900780b */ /* 0x000fe20003fae200 */
        /* <DEDUP_REMOVED lines=13> */
[----:B------:R-:W-:Y:S01]  /*7120*/  VIADD R8, R29, 0xc0cafb0d ;  /* 0xc0cafb0d1d087836 */ /* 0x000fe20000000000 */
[----:B------:R-:W-:Y:S01]  /*7130*/  FSEL R33, RZ, -23, P4 ;  /* 0xc1b80000ff217808 */ /* 0x000fe20002000000 */
[C---:B------:R-:W-:Y:S01]  /*7140*/  FMUL R50, R169.reuse, 8388608 ;  /* 0x4b000000a9327820 */ /* 0x040fe20000400000 */
[----:B------:R-:W-:Y:S01]  /*7150*/  FSETP.GEU.AND P4, PT, R169, 1.175494350822287508e-38, PT ;  /* 0x00800000a900780b */ /* 0x000fe20003f8e000 */
[C---:B------:R-:W-:Y:S01]  /*7160*/  IMAD R62, R7.reuse, 0x4, R60 ;  /* 0x00000004073e7824 */ /* 0x040fe200078e023c */
[----:B------:R-:W-:Y:S01]  /*7170*/  LOP3.LUT R16, R8, 0xff800000, RZ, 0xc0, !PT ;  /* 0xff80000008107812 */ /* 0x000fe200078ec0ff */
[----:B------:R-:W-:Y:S01]  /*7180*/  IMAD.MOV.U32 R47, RZ, RZ, R106 ;  /* 0x000000ffff2f7224 */ /* 0x000fe200078e006a */
[----:B------:R-:W-:Y:S01]  /*7190*/  FSEL R50, R50, R169, !P4 ;  /* 0x000000a932327208 */ /* 0x000fe20006000000 */
[----:B------:R-:W-:Y:S01]  /*71a0*/  IMAD R64, R7, 0x4, R62 ;  /* 0x0000000407407824 */ /* 0x000fe200078e023e */
[----:B------:R-:W-:Y:S01]  /*71b0*/  LOP3.LUT R48, R10, 0x18, RZ, 0xc0, !PT ;  /* 0x000000180a307812 */ /* 0x000fe200078ec0ff */
[----:B------:R-:W-:Y:S01]  /*71c0*/  @P1 FMUL R169, R169, 0.25 ;  /* 0x3e800000a9a91820 */ /* 0x000fe20000400000 */
[----:B------:R-:W-:Y:S01]  /*71d0*/  I2FP.F32.S32 R8, R16 ;  /* 0x0000001000087245 */ /* 0x000fe20000201400 */
[----:B------:R-:W-:Y:S01]  /*71e0*/  IMAD.MOV.U32 R51, RZ, RZ, R87 ;  /* 0x000000ffff337224 */ /* 0x000fe200078e0057 */
[----:B------:R-:W-:Y:S01]  /*71f0*/  MOV R69, R102 ;  /* 0x0000006600457202 */ /* 0x000fe20000000f00 */
[----:B------:R-:W-:Y:S01]  /*7200*/  IMAD.MOV.U32 R19, RZ, RZ, R82 ;  /* 0x000000ffff137224 */ /* 0x000fe200078e0052 */
[----:B------:R-:W-:Y:S01]  /*7210*/  MOV R61, R94 ;  /* 0x0000005e003d7202 */ /* 0x000fe20000000f00 */
[----:B------:R-:W-:Y:S01]  /*7220*/  @!P5 FMUL R169, R169, 16777216 ;  /* 0x4b800000a9a9d820 */ /* 0x000fe20000400000 */
[----:B------:R-:W-:Y:S01]  /*7230*/  MOV R37, R90 ;  /* 0x0000005a00257202 */ /* 0x000fe20000000f00 */
[----:B------:R-:W-:Y:S01]  /*7240*/  IMAD R130, R48, 0x200, R9 ;  /* 0x0000020030827824 */ /* 0x000fe200078e0209 */
[----:B------:R-:W-:Y:S01]  /*7250*/  FSEL R35, RZ, -23, P2 ;  /* 0xc1b80000ff237808 */ /* 0x000fe20001000000 */
[----:B------:R-:W-:Y:S01]  /*7260*/  FFMA.FTZ R33, R8, 1.1920928955078125e-07, R33 ;  /* 0x3400000008217823 */ /* 0x000fe20000010021 */
[----:B------:R-:W-:Y:S01]  /*7270*/  LEA R70, R7, R64, 0x2 ;  /* 0x0000004007467211 */ /* 0x000fe200078e10ff */
[----:B------:R-:W-:Y:S01]  /*7280*/  @P1 FMUL R13, R13, 0.25 ;  /* 0x3e8000000d0d1820 */ /* 0x000fe20000400000 */
[----:B------:R-:W-:Y:S01]  /*7290*/  FSETP.GT.AND P2, PT, |R168|, 8.50705917302346158658e+37, PT ;  /* 0x7e800000a800780b */ /* 0x000fe20003f44200 */
[----:B------:R-:W-:Y:S01]  /*72a0*/  @P1 FMUL R78, R78, 0.25 ;  /* 0x3e8000004e4e1820 */ /* 0x000fe20000400000 */
[----:B------:R-:W-:Y:S01]  /*72b0*/  LEA.HI R48, R48, R11, RZ, 0x1f ;  /* 0x0000000b30307211 */ /* 0x000fe200078ff8ff */
[----:B------:R-:W-:Y:S01]  /*72c0*/  @P1 FMUL R45, R45, 0.25 ;  /* 0x3e8000002d2d1820 */ /* 0x000fe20000400000 */
[----:B------:R-:W0:Y:S01]  /*72d0*/  MUFU.RCP R11, R166 ;  /* 0x000000a6000b7308 */ /* 0x000e220000001000 */
        /* <DEDUP_REMOVED lines=13> */
[----:B------:R-:W1:Y:S01]  /*73b0*/  MUFU.RCP R8, R169 ;  /* 0x000000a900087308 */ /* 0x000e620000001000 */
[----:B------:R-:W-:Y:S01]  /*73c0*/  IMAD.MOV.U32 R90, RZ, RZ, R80 ;  /* 0x000000ffff5a7224 */ /* 0x000fe200078e0050 */
[----:B------:R-:W-:Y:S01]  /*73d0*/  FSETP.GEU.AND P1, PT, |R168|, 1.175494350822287508e-38, PT ;  /* 0x00800000a800780b */ /* 0x000fe20003f2e200 */
[----:B------:R-:W-:-:S02]  /*73e0*/  IMAD R80, R7, 0x4, R70 ;  /* 0x0000000407507824 */ /* 0x000fc400078e0246 */
[C---:B------:R-:W-:Y:S01]  /*73f0*/  FMUL R31, R168.reuse, 8388608 ;  /* 0x4b000000a81f7820 */ /* 0x040fe20000400000 */
[C---:B------:R-:W-:Y:S01]  /*7400*/  FSETP.GEU.AND P3, PT, R168.reuse, 1.175494350822287508e-38, PT ;  /* 0x00800000a800780b */ /* 0x040fe20003f6e000 */
[----:B------:R-:W-:Y:S01]  /*7410*/  @!P5 FMUL R13, R13, 16777216 ;  /* 0x4b8000000d0dd820 */ /* 0x000fe20000400000 */
[----:B0-----:R-:W-:Y:S01]  /*7420*/  FMUL R82, R11, R42 ;  /* 0x0000002a0b527220 */ /* 0x001fe20000400000 */
[----:B------:R-:W-:Y:S01]  /*7430*/  LEA R68, R7, R80, 0x2 ;  /* 0x0000005007447211 */ /* 0x000fe200078e10ff */
[----:B------:R-:W-:Y:S01]  /*7440*/  IMAD.MOV.U32 R18, RZ, RZ, R76 ;  /* 0x000000ffff127224 */ /* 0x000fe200078e004c */
[----:B------:R-:W-:Y:S01]  /*7450*/  FSEL R31, R31, R168, !P3 ;  /* 0x000000a81f1f7208 */ /* 0x000fe20005800000 */
[----:B------:R-:W-:Y:S01]  /*7460*/  @P2 FMUL R168, R168, 0.25 ;  /* 0x3e800000a8a82820 */ /* 0x000fe20000400000 */
[C---:B------:R-:W-:Y:S01]  /*7470*/  LEA R74, R7.reuse, R68, 0x2 ;  /* 0x00000044074a7211 */ /* 0x040fe200078e10ff */
[----:B------:R-:W-:Y:S01]  /*7480*/  @!P5 FMUL R78, R78, 16777216 ;  /* 0x4b8000004e4ed820 */ /* 0x000fe20000400000 */
[----:B------:R-:W-:Y:S01]  /*7490*/  IADD3 R9, PT, PT, R6, -0x3f3504f3, RZ ;  /* 0xc0cafb0d06097810 */ /* 0x000fe20007ffe0ff */
[----:B------:R-:W-:Y:S01]  /*74a0*/  @!P1 FMUL R168, R168, 16777216 ;  /* 0x4b800000a8a89820 */ /* 0x000fe20000400000 */
[----:B------:R-:W-:Y:S01]  /*74b0*/  MOV R106, R84 ;  /* 0x00000054006a7202 */ /* 0x000fe20000000f00 */
[----:B------:R-:W-:-:S02]  /*74c0*/  IMAD R72, R7, 0x4, R74 ;  /* 0x0000000407487824 */ /* 0x000fc400078e024a */
[----:B-1----:R-:W-:Y:S01]  /*74d0*/  FMUL R42, R8, R13 ;  /* 0x0000000d082a7220 */ /* 0x002fe20000400000 */
[----:B------:R-:W-:Y:S01]  /*74e0*/  MOV R84, R81 ;  /* 0x0000005100547202 */ /* 0x000fe20000000f00 */
[----:B------:R-:W0:Y:S01]  /*74f0*/  MUFU.RCP R13, R168 ;  /* 0x000000a8000d7308 */ /* 0x000e220000001000 */
[----:B------:R-:W-:Y:S01]  /*7500*/  LOP3.LUT R39, R9, 0xff800000, RZ, 0xc0, !PT ;  /* 0xff80000009277812 */ /* 0x000fe200078ec0ff */
[----:B------:R-:W-:Y:S01]  /*7510*/  VIADD R9, R31, 0xc0cafb0d ;  /* 0xc0cafb0d1f097836 */ /* 0x000fe20000000000 */
[----:B------:R-:W-:Y:S01]  /*7520*/  LEA R66, R7, R72, 0x2 ;  /* 0x0000004807427211 */ /* 0x000fe200078e10ff */
[----:B------:R-:W-:Y:S01]  /*7530*/  @P2 FMUL R84, R84, 0.25 ;  /* 0x3e80000054542820 */ /* 0x000fe20000400000 */
[----:B------:R-:W-:Y:S01]  /*7540*/  I2FP.F32.S32 R12, R39 ;  /* 0x00000027000c7245 */ /* 0x000fe20000201400 */
[----:B------:R-:W-:Y:S01]  /*7550*/  FMUL R126, R11, R40 ;  /* 0x000000280b7e7220 */ /* 0x000fe20000400000 */
[----:B------:R-:W-:Y:S01]  /*7560*/  @!P5 FMUL R45, R45, 16777216 ;  /* 0x4b8000002d2dd820 */ /* 0x000fe20000400000 */
[----:B------:R-:W-:-:S02]  /*7570*/  IMAD R76, R7, 0x4, R66 ;  /* 0x00000004074c7824 */ /* 0x000fc400078e0242 */
        /* <DEDUP_REMOVED lines=13> */
[----:B------:R-:W-:Y:S01]  /*7650*/  FMUL R43, R8, R78 ;  /* 0x0000004e082b7220 */ /* 0x000fe20000400000 */
[----:B------:R-:W-:Y:S01]  /*7660*/  LOP3.LUT R40, R9, 0xff800000, RZ, 0xc0, !PT ;  /* 0xff80000009287812 */ /* 0x000fe200078ec0ff */
[----:B------:R-:W-:Y:S01]  /*7670*/  IMAD.MOV.U32 R108, RZ, RZ, R89 ;  /* 0x000000ffff6c7224 */ /* 0x000fe200078e0059 */
[----:B------:R-:W-:Y:S01]  /*7680*/  MOV R110, R88 ;  /* 0x00000058006e7202 */ /* 0x000fe20000000f00 */
[----:B------:R-:W-:Y:S01]  /*7690*/  @!P1 FMUL R84, R84, 16777216 ;  /* 0x4b80000054549820 */ /* 0x000fe20000400000 */
[----:B------:R-:W-:Y:S01]  /*76a0*/  LEA R78, R7, R76, 0x2 ;  /* 0x0000004c074e7211 */ /* 0x000fe200078e10ff */
[C---:B------:R-:W-:Y:S01]  /*76b0*/  FMUL R49, R11.reuse, R116 ;  /* 0x000000740b317220 */ /* 0x040fe20000400000 */
[----:B------:R-:W-:Y:S01]  /*76c0*/  MOV R132, R96 ;  /* 0x0000006000847202 */ /* 0x000fe20000000f00 */
[C---:B------:R-:W-:Y:S01]  /*76d0*/  FMUL R88, R11.reuse, R120 ;  /* 0x000000780b587220 */ /* 0x040fe20000400000 */
[C---:B------:R-:W-:Y:S01]  /*76e0*/  FMUL R81, R11.reuse, R124 ;  /* 0x0000007c0b517220 */ /* 0x040fe20000400000 */
[----:B------:R-:W-:Y:S01]  /*76f0*/  FMUL R89, R11, R46 ;  /* 0x0000002e0b597220 */ /* 0x000fe20000400000 */
[----:B------:R-:W-:Y:S01]  /*7700*/  FFMA.FTZ R35, R12, 1.1920928955078125e-07, R35 ;  /* 0x340000000c237823 */ /* 0x000fe20000010023 */
        /* <DEDUP_REMOVED lines=14> */
[----:B------:R-:W-:Y:S01]  /*77f0*/  FSEL R8, RZ, -23, P3 ;  /* 0xc1b80000ff087808 */ /* 0x000fe20001800000 */
[----:B0-----:R-:W-:Y:S01]  /*7800*/  FMUL R47, R13, R84 ;  /* 0x000000540d2f7220 */ /* 0x001fe20000400000 */
[----:B------:R-:W-:Y:S01]  /*7810*/  IADD3 R12, PT, PT, R50, -0x3f3504f3, RZ ;  /* 0xc0cafb0d320c7810 */ /* 0x000fe20007ffe0ff */
[----:B------:R-:W-:Y:S01]  /*7820*/  IMAD R84, R7, 0x4, R78 ;  /* 0x0000000407547824 */ /* 0x000fe200078e024e */
[----:B------:R-:W-:Y:S01]  /*7830*/  I2FP.F32.S32 R9, R40 ;  /* 0x0000002800097245 */ /* 0x000fe20000201400 */
[----:B------:R-:W-:Y:S01]  /*7840*/  FMUL R22, R11, R117 ;  /* 0x000000750b167220 */ /* 0x000fe20000400000 */
[----:B------:R-:W-:Y:S01]  /*7850*/  LOP3.LUT R41, R12, 0xff800000, RZ, 0xc0, !PT ;  /* 0xff8000000c297812 */ /* 0x000fe200078ec0ff */
[----:B------:R-:W-:Y:S01]  /*7860*/  IMAD.MOV.U32 R112, RZ, RZ, R92 ;  /* 0x000000ffff707224 */ /* 0x000fe200078e005c */
[----:B------:R-:W-:Y:S01]  /*7870*/  MOV R44, R77 ;  /* 0x0000004d002c7202 */ /* 0x000fe20000000f00 */
[----:B------:R-:W-:Y:S01]  /*7880*/  FFMA.FTZ R117, R9, 1.1920928955078125e-07, R8 ;  /* 0x3400000009757823 */ /* 0x000fe20000010008 */
[C---:B------:R-:W-:Y:S01]  /*7890*/  FMUL R17, R11.reuse, R20 ;  /* 0x000000140b117220 */ /* 0x040fe20000400000 */
[----:B------:R-:W-:Y:S01]  /*78a0*/  F2FP.BF16.F32.PACK_AB R8, R82, R89 ;  /* 0x000000595208723e */ /* 0x000fe200000010ff */
        /* <DEDUP_REMOVED lines=8> */
[----:B------:R-:W-:Y:S01]  /*7930*/  LEA R82, R7, R84, 0x2 ;  /* 0x0000005407527211 */ /* 0x000fe200078e10ff */
[----:B------:R-:W-:Y:S01]  /*7940*/  @P2 FMUL R18, R18, 0.25 ;  /* 0x3e80000012122820 */ /* 0x000fe20000400000 */
[----:B------:R-:W-:Y:S01]  /*7950*/  FSEL R11, RZ, -23, P4 ;  /* 0xc1b80000ff0b7808 */ /* 0x000fe20002000000 */
[----:B------:R-:W-:Y:S01]  /*7960*/  @P2 FMUL R106, R106, 0.25 ;  /* 0x3e8000006a6a2820 */ /* 0x000fe20000400000 */
[----:B------:R-:W-:Y:S01]  /*7970*/  I2FP.F32.S32 R12, R41 ;  /* 0x00000029000c7245 */ /* 0x000fe20000201400 */
[----:B------:R-:W-:Y:S01]  /*7980*/  @P2 FMUL R134, R134, 0.25 ;  /* 0x3e80000086862820 */ /* 0x000fe20000400000 */
[----:B------:R-:W-:Y:S01]  /*7990*/  F2FP.BF16.F32.PACK_AB R25, R25, R86 ;  /* 0x000000561919723e */ /* 0x000fe200000010ff */
[----:B------:R-:W-:Y:S01]  /*79a0*/  IMAD R86, R7, 0x4, R82 ;  /* 0x0000000407567824 */ /* 0x000fe200078e0252 */
[----:B------:R-:W-:Y:S01]  /*79b0*/  F2FP.BF16.F32.PACK_AB R21, R21, R92 ;  /* 0x0000005c1515723e */ /* 0x000fe200000010ff */
[----:B------:R-:W-:Y:S01]  /*79c0*/  FFMA.FTZ R119, R12, 1.1920928955078125e-07, R11 ;  /* 0x340000000c777823 */ /* 0x000fe2000001000b */
[----:B------:R-:W-:Y:S01]  /*79d0*/  SHF.L.U32 R11, R10, 0x2, RZ ;  /* 0x000000020a0b7819 */ /* 0x000fe200000006ff */
[----:B------:R-:W-:Y:S01]  /*79e0*/  @P2 FMUL R136, R136, 0.25 ;  /* 0x3e80000088882820 */ /* 0x000fe20000400000 */
[----:B------:R-:W-:Y:S01]  /*79f0*/  F2FP.BF16.F32.PACK_AB R10, R49, R88 ;  /* 0x00000058310a723e */ /* 0x000fe200000010ff */
[----:B------:R-:W-:Y:S01]  /*7a00*/  IMAD R88, R7, 0x4, R86 ;  /* 0x0000000407587824 */ /* 0x000fe200078e0256 */
[----:B------:R-:W-:Y:S01]  /*7a10*/  F2FP.BF16.F32.PACK_AB R27, R27, R98 ;  /* 0x000000621b1b723e */ /* 0x000fe200000010ff */
[----:B------:R-:W-:Y:S01]  /*7a20*/  @P2 FMUL R100, R100, 0.25 ;  /* 0x3e80000064642820 */ /* 0x000fe20000400000 */
[----:B------:R-:W-:Y:S01]  /*7a30*/  @!P1 FMUL R18, R18, 16777216 ;  /* 0x4b80000012129820 */ /* 0x000fe20000400000 */
[----:B------:R-:W-:Y:S01]  /*7a40*/  @P2 FMUL R108, R108, 0.25 ;  /* 0x3e8000006c6c2820 */ /* 0x000fe20000400000 */
[----:B------:R-:W-:Y:S01]  /*7a50*/  LEA R92, R7, R88, 0x2 ;  /* 0x00000058075c7211 */ /* 0x000fe200078e10ff */
[----:B------:R-:W-:Y:S01]  /*7a60*/  @!P1 FMUL R106, R106, 16777216 ;  /* 0x4b8000006a6a9820 */ /* 0x000fe20000400000 */
[----:B------:R-:W-:Y:S01]  /*7a70*/  @P2 FMUL R101, R101, 0.25 ;  /* 0x3e80000065652820 */ /* 0x000fe20000400000 */
[----:B------:R-:W-:Y:S01]  /*7a80*/  @P2 FMUL R105, R105, 0.25 ;  /* 0x3e80000069692820 */ /* 0x000fe20000400000 */
[----:B------:R-:W-:Y:S01]  /*7a90*/  @!P1 FMUL R134, R134, 16777216 ;  /* 0x4b80000086869820 */ /* 0x000fe20000400000 */
[----:B------:R-:W-:-:S02]  /*7aa0*/  IMAD R98, R7, 0x4, R92 ;  /* 0x0000000407627824 */ /* 0x000fc400078e025c */
[----:B------:R-:W-:Y:S01]  /*7ab0*/  @!P1 FMUL R136, R136, 16777216 ;  /* 0x4b80000088889820 */ /* 0x000fe20000400000 */
[----:B------:R-:W-:Y:S01]  /*7ac0*/  F2FP.BF16.F32.PACK_AB R23, R23, R102 ;  /* 0x000000661717723e */ /* 0x000fe200000010ff */
[----:B------:R-:W-:Y:S01]  /*7ad0*/  @!P1 FMUL R100, R100, 16777216 ;  /* 0x4b80000064649820 */ /* 0x000fe20000400000 */
[----:B------:R-:W-:Y:S01]  /*7ae0*/  FMUL R19, R13, R18 ;  /* 0x000000120d137220 */ /* 0x000fe20000400000 */
[----:B------:R-:W-:Y:S01]  /*7af0*/  LEA R102, R7, R98, 0x2 ;  /* 0x0000006207667211 */ /* 0x000fe200078e10ff */
[----:B------:R-:W-:Y:S01]  /*7b00*/  @!P1 FMUL R108, R108, 16777216 ;  /* 0x4b8000006c6c9820 */ /* 0x000fe20000400000 */
[----:B------:R-:W-:Y:S01]  /*7b10*/  FMUL R18, R13, R106 ;  /* 0x0000006a0d127220 */ /* 0x000fe20000400000 */
[----:B------:R-:W-:Y:S01]  /*7b20*/  LOP3.LUT R49, R11, 0x70, RZ, 0xc0, !PT ;  /* 0x000000700b317812 */ /* 0x000fe200078ec0ff */
[----:B------:R-:W-:Y:S01]  /*7b30*/  @P2 FMUL R110, R110, 0.25 ;  /* 0x3e8000006e6e2820 */ /* 0x000fe20000400000 */
[----:B------:R-:W-:Y:S01]  /*7b40*/  @!P1 FMUL R101, R101, 16777216 ;  /* 0x4b80000065659820 */ /* 0x000fe20000400000 */
[----:B------:R-:W-:Y:S01]  /*7b50*/  @!P1 FMUL R105, R105, 16777216 ;  /* 0x4b80000069699820 */ /* 0x000fe20000400000 */
[C---:B------:R-:W-:Y:S01]  /*7b60*/  FMUL R37, R13.reuse, R134 ;  /* 0x000000860d257220 */ /* 0x040fe20000400000 */
[----:B------:R-:W-:Y:S01]  /*7b70*/  FMUL R106, R13, R136 ;  /* 0x000000880d6a7220 */ /* 0x000fe20000400000 */
[----:B------:R-:W-:Y:S01]  /*7b80*/  F2FP.BF16.F32.PACK_AB R11, R14, R17 ;  /* 0x000000110e0b723e */ /* 0x000fe200000010ff */
[----:B------:R-:W-:Y:S01]  /*7b90*/  @P2 FMUL R93, R93, 0.25 ;  /* 0x3e8000005d5d2820 */ /* 0x000fe20000400000 */
[----:B------:R-:W-:Y:S01]  /*7ba0*/  @P2 FMUL R97, R97, 0.25 ;  /* 0x3e80000061612820 */ /* 0x000fe20000400000 */
[----:B------:R-:W-:Y:S01]  /*7bb0*/  F2FP.BF16.F32.PACK_AB R14, R73, R104 ;  /* 0x00000068490e723e */ /* 0x000fe200000010ff */
[----:B------:R-:W-:Y:S01]  /*7bc0*/  FMUL R55, R13, R100 ;  /* 0x000000640d377220 */ /* 0x000fe20000400000 */
[----:B------:R-:W-:-:S02]  /*7bd0*/  IMAD R104, R7, 0x4, R102 ;  /* 0x0000000407687824 */ /* 0x000fc400078e0266 */
[C---:B------:R-:W-:Y:S01]  /*7be0*/  FMUL R100, R13.reuse, R108 ;  /* 0x0000006c0d647220 */ /* 0x040fe20000400000 */
[----:B------:R-:W-:Y:S01]  /*7bf0*/  F2FP.BF16.F32.PACK_AB R20, R20, R87 ;  /* 0x000000571414723e */ /* 0x000fe200000010ff */
[----:B------:R-:W-:Y:S01]  /*7c00*/  @!P1 FMUL R110, R110, 16777216 ;  /* 0x4b8000006e6e9820 */ /* 0x000fe20000400000 */
[----:B------:R-:W-:Y:S01]  /*7c10*/  F2FP.BF16.F32.PACK_AB R22, R22, R77 ;  /* 0x0000004d1616723e */ /* 0x000fe200000010ff */
[C---:B------:R-:W-:Y:S01]  /*7c20*/  FMUL R71, R13.reuse, R101 ;  /* 0x000000650d477220 */ /* 0x040fe20000400000 */
[----:B------:R-:W-:Y:S01]  /*7c30*/  LOP3.LUT R130, R130, R49, RZ, 0x3c, !PT ;  /* 0x0000003182827212 */ /* 0x000fe200078e3cff */
[----:B------:R-:W-:Y:S01]  /*7c40*/  BAR.SYNC.DEFER_BLOCKING 0x0 ;  /* 0x0000000000007b1d */ /* 0x000fe20000010000 */
[----:B------:R-:W-:Y:S01]  /*7c50*/  FMUL R108, R13, R105 ;  /* 0x000000690d6c7220 */ /* 0x000fe20000400000 */
[----:B------:R-:W-:Y:S01]  /*7c60*/  IADD3 R17, PT, PT, R29, -R16, RZ ;  /* 0x800000101d117210 */ /* 0x000fe20007ffe0ff */
[----:B------:R-:W-:Y:S01]  /*7c70*/  @P2 FMUL R112, R112, 0.25 ;  /* 0x3e80000070702820 */ /* 0x000fe20000400000 */
[----:B------:R-:W-:Y:S01]  /*7c80*/  @!P1 FMUL R93, R93, 16777216 ;  /* 0x4b8000005d5d9820 */ /* 0x000fe20000400000 */
[----:B------:R-:W-:Y:S01]  /*7c90*/  @!P1 FMUL R97, R97, 16777216 ;  /* 0x4b80000061619820 */ /* 0x000fe20000400000 */
[----:B------:R-:W-:Y:S01]  /*7ca0*/  F2FP.BF16.F32.PACK_AB R16, R37, R106 ;  /* 0x0000006a2510723e */ /* 0x000fe200000010ff */
[----:B------:R-:W-:Y:S01]  /*7cb0*/  @P2 FMUL R132, R132, 0.25 ;  /* 0x3e80000084842820 */ /* 0x000fe20000400000 */
[----:B------:R-:W-:-:S02]  /*7cc0*/  IMAD R106, R7, 0x4, R104 ;  /* 0x00000004076a7824 */ /* 0x000fc400078e0268 */
[C---:B------:R-:W-:Y:S01]  /*7cd0*/  FMUL R57, R13.reuse, R110 ;  /* 0x0000006e0d397220 */ /* 0x040fe20000400000 */
[----:B------:R-:W-:Y:S01]  /*7ce0*/  @!P1 FMUL R112, R112, 16777216 ;  /* 0x4b80000070709820 */ /* 0x000fe20000400000 */
[C---:B------:R-:W-:Y:S01]  /*7cf0*/  FMUL R63, R13.reuse, R93 ;  /* 0x0000005d0d3f7220 */ /* 0x040fe20000400000 */
[C---:B------:R-:W-:Y:S01]  /*7d00*/  FMUL R110, R13.reuse, R97 ;  /* 0x000000610d6e7220 */ /* 0x040fe20000400000 */
[----:B------:R-:W-:Y:S01]  /*7d10*/  @!P1 FMUL R132, R132, 16777216 ;  /* 0x4b80000084849820 */ /* 0x000fe20000400000 */
[----:B------:R-:W-:Y:S01]  /*7d20*/  FMUL R65, R13, R112 ;  /* 0x000000700d417220 */ /* 0x000fe20000400000 */
[----:B------:R-:W-:Y:S01]  /*7d30*/  FADD R37, R17, -1 ;  /* 0xbf80000011257421 */ /* 0x000fe20000000000 */
[----:B------:R-:W-:Y:S01]  /*7d40*/  @P2 FMUL R44, R44, 0.25 ;  /* 0x3e8000002c2c2820 */ /* 0x000fe20000400000 */
[----:B------:R-:W-:Y:S01]  /*7d50*/  FMUL R112, R13, R132 ;  /* 0x000000840d707220 */ /* 0x000fe20000400000 */
[----:B------:R-:W-:Y:S01]  /*7d60*/  @P2 FMUL R90, R90, 0.25 ;  /* 0x3e8000005a5a2820 */ /* 0x000fe20000400000 */
[----:B------:R-:W-:Y:S01]  /*7d70*/  F2FP.BF16.F32.PACK_AB R15, R15, R114 ;  /* 0x000000720f0f723e */ /* 0x000fe200000010ff */
[----:B------:R-:W-:Y:S01]  /*7d80*/  @!P1 FMUL R44, R44, 16777216 ;  /* 0x4b8000002c2c9820 */ /* 0x000fe20000400000 */
[----:B------:R-:W-:Y:S01]  /*7d90*/  F2FP.BF16.F32.PACK_AB R24, R24, R85 ;  /* 0x000000551818723e */ /* 0x000fe200000010ff */
[----:B------:R-:W-:Y:S01]  /*7da0*/  @!P1 FMUL R90, R90, 16777216 ;  /* 0x4b8000005a5a9820 */ /* 0x000fe20000400000 */
[----:B------:R-:W-:Y:S01]  /*7db0*/  F2FP.BF16.F32.PACK_AB R17, R65, R112 ;  /* 0x000000704111723e */ /* 0x000fe200000010ff */
[----:B------:R0:W-:Y:S01]  /*7dc0*/  STS.128 [R130+UR6+0x200], R20 ;  /* 0x0002001482007988 */ /* 0x0001e20008000c06 */
[C---:B------:R-:W-:Y:S01]  /*7dd0*/  FMUL R44, R13.reuse, R44 ;  /* 0x0000002c0d2c7220 */ /* 0x040fe20000400000 */
[----:B------:R-:W-:Y:S01]  /*7de0*/  FMUL R90, R13, R90 ;  /* 0x0000005a0d5a7220 */ /* 0x000fe20000400000 */
[----:B------:R-:W-:Y:S01]  /*7df0*/  F2FP.BF16.F32.PACK_AB R26, R26, R75 ;  /* 0x0000004b1a1a723e */ /* 0x000fe200000010ff */
[----:B------:R-:W-:Y:S01]  /*7e00*/  IMAD.IADD R39, R6, 0x1, -R39 ;  /* 0x0000000106277824 */ /* 0x000fe200078e0a27 */
[----:B------:R-:W-:Y:S01]  /*7e10*/  F2FP.BF16.F32.PACK_AB R13, R79, R118 ;  /* 0x000000764f0d723e */ /* 0x000fe200000010ff */
[----:B------:R-:W-:Y:S01]  /*7e20*/  IMAD.IADD R40, R31, 0x1, -R40 ;  /* 0x000000011f287824 */ /* 0x000fe200078e0a28 */
[----:B------:R-:W-:Y:S01]  /*7e30*/  F2FP.BF16.F32.PACK_AB R9, R81, R126 ;  /* 0x0000007e5109723e */ /* 0x000fe200000010ff */
[----:B------:R1:W-:Y:S01]  /*7e40*/  STS.128 [R130+UR6+0x80], R24 ;  /* 0x0000801882007988 */ /* 0x0003e20008000c06 */
[----:B------:R-:W-:Y:S01]  /*7e50*/  F2FP.BF16.F32.PACK_AB R12, R83, R128 ;  /* 0x00000080530c723e */ /* 0x000fe200000010ff */
[----:B------:R-:W-:Y:S01]  /*7e60*/  FADD R39, R39, -1 ;  /* 0xbf80000027277421 */ /* 0x000fe20000000000 */
[----:B------:R-:W-:Y:S01]  /*7e70*/  MOV R128, 0x3dc6b27f ;  /* 0x3dc6b27f00807802 */ /* 0x000fe20000000f00 */
[----:B------:R2:W-:Y:S01]  /*7e80*/  STS.128 [R130+UR6], R8 ;  /* 0x0000000882007988 */ /* 0x0005e20008000c06 */
[----:B------:R-:W-:Y:S01]  /*7e90*/  F2FP.BF16.F32.PACK_AB R18, R18, R57 ;  /* 0x000000391212723e */ /* 0x000fe200000010ff */
[----:B------:R-:W-:Y:S01]  /*7ea0*/  IMAD.IADD R41, R50, 0x1, -R41 ;  /* 0x0000000132297824 */ /* 0x000fe200078e0a29 */
[----:B------:R-:W-:Y:S01]  /*7eb0*/  F2FP.BF16.F32.PACK_AB R19, R19, R90 ;  /* 0x0000005a1313723e */ /* 0x000fe200000010ff */
[----:B------:R3:W-:Y:S01]  /*7ec0*/  STS.128 [R130+UR6+0x280], R12 ;  /* 0x0002800c82007988 */ /* 0x0007e20008000c06 */
[----:B0-----:R-:W-:Y:S01]  /*7ed0*/  F2FP.BF16.F32.PACK_AB R20, R71, R108 ;  /* 0x0000006c4714723e */ /* 0x001fe200000010ff */
[----:B------:R-:W-:Y:S01]  /*7ee0*/  IMAD R108, R7, 0x4, R106 ;  /* 0x00000004076c7824 */ /* 0x000fe200078e026a */
[----:B------:R-:W-:Y:S01]  /*7ef0*/  F2FP.BF16.F32.PACK_AB R21, R63, R110 ;  /* 0x0000006e3f15723e */ /* 0x000fe200000010ff */
[----:B------:R0:W-:Y:S01]  /*7f00*/  STS.128 [R130+UR6+0x100], R16 ;  /* 0x0001001082007988 */ /* 0x0001e20008000c06 */
[----:B------:R-:W-:Y:S01]  /*7f10*/  F2FP.BF16.F32.PACK_AB R22, R55, R100 ;  /* 0x000000643716723e */ /* 0x000fe200000010ff */
[----:B------:R-:W-:Y:S01]  /*7f20*/  FADD R40, R40, -1 ;  /* 0xbf80000028287421 */ /* 0x000fe20000000000 */
[----:B------:R-:W-:Y:S01]  /*7f30*/  LEA R110, R7, R108, 0x2 ;  /* 0x0000006c076e7211 */ /* 0x000fe200078e10ff */
[----:B------:R-:W-:Y:S01]  /*7f40*/  FADD R41, R41, -1 ;  /* 0xbf80000029297421 */ /* 0x000fe20000000000 */
[----:B-1----:R-:W-:Y:S01]  /*7f50*/  F2FP.BF16.F32.PACK_AB R24, R69, R124 ;  /* 0x0000007c4518723e */ /* 0x002fe200000010ff */
[----:B------:R-:W1:Y:S01]  /*7f60*/  S2R R191, SR_TID.X ;  /* 0x0000000000bf7919 */ /* 0x000e620000002100 */
[----:B------:R-:W-:Y:S01]  /*7f70*/  F2FP.BF16.F32.PACK_AB R23, R44, R47 ;  /* 0x0000002f2c17723e */ /* 0x000fe200000010ff */
[----:B------:R-:W-:-:S02]  /*7f80*/  IMAD R112, R7, 0x4, R110 ;  /* 0x0000000407707824 */ /* 0x000fc400078e026e */
[----:B--2---:R-:W-:Y:S01]  /*7f90*/  FFMA.FTZ R8, R37, R128, -0.16845393180847167969 ;  /* 0xbe2c7f3025087423 */ /* 0x004fe20000010080 */
[----:B------:R-:W-:Y:S01]  /*7fa0*/  F2FP.BF16.F32.PACK_AB R25, R61, R120 ;  /* 0x000000783d19723e */ /* 0x000fe200000010ff */
[----:B------:R-:W2:Y:S01]  /*7fb0*/  S2R R190, SR_CTAID.X ;  /* 0x0000000000be7919 */ /* 0x000ea20000002500 */
[----:B------:R-:W-:Y:S01]  /*7fc0*/  F2FP.BF16.F32.PACK_AB R26, R53, R96 ;  /* 0x00000060351a723e */ /* 0x000fe200000010ff */
[----:B------:R-:W-:Y:S01]  /*7fd0*/  FFMA.FTZ R8, R37, R8, 0.1716887056827545166 ;  /* 0x3e2fcf2a25087423 */ /* 0x000fe20000010008 */
[----:B------:R-:W-:Y:S01]  /*7fe0*/  LEA R114, R7, R112, 0x2 ;  /* 0x0000007007727211 */ /* 0x000fe200078e10ff */
[----:B------:R4:W-:Y:S01]  /*7ff0*/  STS.128 [R130+UR6+0x300], R20 ;  /* 0x0003001482007988 */ /* 0x0009e20008000c06 */
[----:B------:R-:W-:Y:S01]  /*8000*/  F2FP.BF16.F32.PACK_AB R27, R43, R46 ;  /* 0x0000002e2b1b723e */ /* 0x000fe200000010ff */
[----:B------:R-:W-:Y:S01]  /*8010*/  FFMA.FTZ R8, R37, R8, -0.17900948226451873779 ;  /* 0xbe374e4325087423 */ /* 0x000fe20000010008 */
[----:B------:R-:W-:Y:S01]  /*8020*/  F2FP.BF16.F32.PACK_AB R9, R59, R116 ;  /* 0x000000743b09723e */ /* 0x000fe200000010ff */
[----:B------:R-:W-:Y:S01]  /*8030*/  IMAD R118, R7, 0x4, R114 ;  /* 0x0000000407767824 */ /* 0x000fe200078e0272 */
[----:B------:R-:W-:Y:S01]  /*8040*/  F2FP.BF16.F32.PACK_AB R11, R42, R45 ;  /* 0x0000002d2a0b723e */ /* 0x000fe200000010ff */
[----:B------:R-:W-:Y:S01]  /*8050*/  FFMA.FTZ R8, R37, R8, 0.20512372255325317383 ;  /* 0x3e520bf425087423 */ /* 0x000fe20000010008 */
[----:B------:R5:W-:Y:S01]  /*8060*/  STS.128 [R130+UR6+0x180], R24 ;  /* 0x0001801882007988 */ /* 0x000be20008000c06 */
[----:B---3--:R-:W-:Y:S01]  /*8070*/  FFMA.FTZ R14, R39, R128, -0.16845393180847167969 ;  /* 0xbe2c7f30270e7423 */ /* 0x008fe20000010080 */
[----:B------:R-:W-:Y:S01]  /*8080*/  LEA R124, R7, R118, 0x2 ;  /* 0x00000076077c7211 */ /* 0x000fe200078e10ff */
[----:B------:R-:W-:Y:S01]  /*8090*/  FFMA.FTZ R10, R37, R8, -0.24046532809734344482 ;  /* 0xbe763c8b250a7423 */ /* 0x000fe20000010008 */
[----:B------:R-:W-:Y:S01]  /*80a0*/  F2FP.BF16.F32.PACK_AB R8, R67, R122 ;  /* 0x0000007a4308723e */ /* 0x000fe200000010ff */
[----:B------:R-:W-:Y:S01]  /*80b0*/  FFMA.FTZ R14, R39, R14, 0.1716887056827545166 ;  /* 0x3e2fcf2a270e7423 */ /* 0x000fe2000001000e */
[----:B------:R-:W3:Y:S01]  /*80c0*/  LDCU.64 UR4, c[0x0][0x3e0] ;  /* 0x00007c00ff0477ac */ /* 0x000ee20008000a00 */
[----:B------:R-:W-:-:S02]  /*80d0*/  IMAD R126, R7, 0x4, R124 ;  /* 0x00000004077e7824 */ /* 0x000fc400078e027c */
[----:B------:R-:W-:Y:S01]  /*80e0*/  FFMA.FTZ R10, R37, R10, 0.28857114911079406738 ;  /* 0x3e93bf99250a7423 */ /* 0x000fe2000001000a */
[----:B------:R-:W-:Y:S01]  /*80f0*/  FFMA.FTZ R14, R39, R14, -0.17900948226451873779 ;  /* 0xbe374e43270e7423 */ /* 0x000fe2000001000e */
[----:B------:R-:W-:Y:S02]  /*8100*/  ISETP.GE.U32.AND P6, PT, R6, 0x7f800000, PT ;  /* 0x7f8000000600780c */ /* 0x000fe40003fc6070 */
[----:B0-----:R-:W-:Y:S01]  /*8110*/  LEA R16, R7, R126, 0x2 ;  /* 0x0000007e07107211 */ /* 0x001fe200078e10ff */
[----:B------:R-:W-:Y:S01]  /*8120*/  FFMA.FTZ R10, R37, R10, -0.36067417263984680176 ;  /* 0xbeb8aa49250a7423 */ /* 0x000fe2000001000a */
[----:B------:R-:W-:Y:S01]  /*8130*/  FFMA.FTZ R14, R39, R14, 0.20512372255325317383 ;  /* 0x3e520bf4270e7423 */ /* 0x000fe2000001000e */
[----:B------:R-:W-:Y:S02]  /*8140*/  ISETP.GE.U32.AND P4, PT, R31, 0x7f800000, PT ;  /* 0x7f8000001f00780c */ /* 0x000fe40003f86070 */
[----:B------:R-:W-:Y:S02]  /*8150*/  IMAD R18, R7, 0x4, R16 ;  /* 0x0000000407127824 */ /* 0x000fe400078e0210 */
[----:B------:R-:W-:Y:S01]  /*8160*/  FFMA.FTZ R12, R37, R10, 0.48089820146560668945 ;  /* 0x3ef6384a250c7423 */ /* 0x000fe2000001000a */
[----:B------:R-:W-:Y:S01]  /*8170*/  F2FP.BF16.F32.PACK_AB R10, R51, R94 ;  /* 0x0000005e330a723e */ /* 0x000fe200000010ff */
[----:B------:R-:W-:Y:S01]  /*8180*/  FFMA.FTZ R14, R39, R14, -0.24046532809734344482 ;  /* 0xbe763c8b270e7423 */ /* 0x000fe2000001000e */
[----:B-1----:R-:W-:Y:S01]  /*8190*/  LOP3.LUT R191, R191, 0x1f, RZ, 0xc0, !PT ;  /* 0x0000001fbfbf7812 */ /* 0x002fe200078ec0ff */
[----:B------:R-:W-:Y:S01]  /*81a0*/  FFMA.FTZ R12, R37, R12, -0.72134751081466674805 ;  /* 0xbf38aa3b250c7423 */ /* 0x000fe2000001000c */
[----:B----4-:R-:W-:Y:S01]  /*81b0*/  LEA R20, R7, R18, 0x2 ;  /* 0x0000001207147211 */ /* 0x010fe200078e10ff */
[----:B------:R0:W-:Y:S01]  /*81c0*/  STS.128 [R130+UR6+0x380], R8 ;  /* 0x0003800882007988 */ /* 0x0001e20008000c06 */
[----:B------:R-:W-:Y:S01]  /*81d0*/  FFMA.FTZ R14, R39, R14, 0.28857114911079406738 ;  /* 0x3e93bf99270e7423 */ /* 0x000fe2000001000e */
[----:B--2---:R-:W-:Y:S01]  /*81e0*/  IMAD R190, R190, 0x20, R191 ;  /* 0x00000020bebe7824 */ /* 0x004fe200078e02bf */
[----:B------:R-:W-:Y:S01]  /*81f0*/  LEA R22, R7, R20, 0x2 ;  /* 0x0000001407167211 */ /* 0x000fe200078e10ff */
[----:B---3--:R-:W-:Y:S01]  /*8200*/  UIMAD UR4, UR7, UR4, URZ ;  /* 0x00000004070472a4 */ /* 0x008fe2000f8e02ff */
[----:B------:R-:W-:Y:S01]  /*8210*/  FFMA.FTZ R14, R39, R14, -0.36067417263984680176 ;  /* 0xbeb8aa49270e7423 */ /* 0x000fe2000001000e */
[----:B------:R-:W-:Y:S01]  /*8220*/  ISETP.GE.U32.AND P5, PT, R50, 0x7f800000, PT ;  /* 0x7f8000003200780c */ /* 0x000fe20003fa6070 */
[----:B------:R-:W-:Y:S01]  /*8230*/  FMUL R12, R37, R12 ;  /* 0x0000000c250c7220 */ /* 0x000fe20000400000 */
[----:B------:R-:W-:Y:S01]  /*8240*/  LEA R134, R7, R22, 0x2 ;  /* 0x0000001607867211 */ /* 0x000fe200078e10ff */
[----:B------:R-:W-:Y:S01]  /*8250*/  FFMA.FTZ R14, R39, R14, 0.48089820146560668945 ;  /* 0x3ef6384a270e7423 */ /* 0x000fe2000001000e */
[----:B------:R-:W-:Y:S01]  /*8260*/  FSETP.NEU.AND P2, PT, R6, RZ, PT ;  /* 0x000000ff0600720b */ /* 0x000fe20003f4d000 */
[----:B------:R-:W-:Y:S01]  /*8270*/  USHF.L.U32 UR8, UR4, 0x1, URZ ;  /* 0x0000000104087899 */ /* 0x000fe200080006ff */
[----:B-----5:R-:W-:Y:S01]  /*8280*/  LEA R24, R7, R134, 0x2 ;  /* 0x0000008607187211 */ /* 0x020fe200078e10ff */
[----:B------:R-:W-:Y:S01]  /*8290*/  FFMA.FTZ R14, R39, R14, -0.72134751081466674805 ;  /* 0xbf38aa3b270e7423 */ /* 0x000fe2000001000e */
[----:B------:R-:W-:Y:S01]  /*82a0*/  ISETP.GE.U32.AND P1, PT, R29, 0x7f800000, PT ;  /* 0x7f8000001d00780c */ /* 0x000fe20003f26070 */
[----:B------:R-:W-:Y:S01]  /*82b0*/  FMUL R12, R37, R12 ;  /* 0x0000000c250c7220 */ /* 0x000fe20000400000 */
[----:B0-----:R-:W-:Y:S01]  /*82c0*/  FFMA.FTZ R9, R40, R128, -0.16845393180847167969 ;  /* 0xbe2c7f3028097423 */ /* 0x001fe20000010080 */
[----:B------:R-:W-:-:S02]  /*82d0*/  IMAD R10, R7, 0x4, R24 ;  /* 0x00000004070a7824 */ /* 0x000fc400078e0218 */
[----:B------:R-:W-:Y:S01]  /*82e0*/  FFMA.FTZ R8, R41, R128, -0.16845393180847167969 ;  /* 0xbe2c7f3029087423 */ /* 0x000fe20000010080 */
[----:B------:R-:W-:Y:S01]  /*82f0*/  FMUL R14, R39, R14 ;  /* 0x0000000e270e7220 */ /* 0x000fe20000400000 */
[C---:B------:R-:W-:Y:S01]  /*8300*/  FFMA.FTZ R9, R40.reuse, R9, 0.1716887056827545166 ;  /* 0x3e2fcf2a28097423 */ /* 0x040fe20000010009 */
[----:B------:R-:W-:Y:S01]  /*8310*/  @P5 MOV R11, 0x7f800000 ;  /* 0x7f800000000b5802 */ /* 0x000fe20000000f00 */
[----:B------:R-:W-:Y:S01]  /*8320*/  FFMA.FTZ R8, R41, R8, 0.1716887056827545166 ;  /* 0x3e2fcf2a29087423 */ /* 0x000fe20000010008 */
[----:B------:R-:W-:Y:S01]  /*8330*/  LEA R26, R7, R10, 0x2 ;  /* 0x0000000a071a7211 */ /* 0x000fe200078e10ff */
[----:B------:R-:W-:Y:S01]  /*8340*/  FFMA.FTZ R9, R40, R9, -0.17900948226451873779 ;  /* 0xbe374e4328097423 */ /* 0x000fe20000010009 */
[----:B------:R-:W-:Y:S01]  /*8350*/  FMUL R14, R39, R14 ;  /* 0x0000000e270e7220 */ /* 0x000fe20000400000 */
[----:B------:R-:W-:Y:S01]  /*8360*/  FFMA.FTZ R8, R41, R8, -0.17900948226451873779 ;  /* 0xbe374e4329087423 */ /* 0x000fe20000010008 */
[----:B------:R-:W-:Y:S01]  /*8370*/  FFMA.FTZ R12, R37, 1.4426950216293334961, R12 ;  /* 0x3fb8aa3b250c7823 */ /* 0x000fe2000001000c */
[----:B------:R-:W-:-:S02]  /*8380*/  IMAD R142, R7, 0x4, R26 ;  /* 0x00000004078e7824 */ /* 0x000fc400078e021a */
[C---:B------:R-:W-:Y:S01]  /*8390*/  FFMA.FTZ R9, R40.reuse, R9, 0.20512372255325317383 ;  /* 0x3e520bf428097423 */ /* 0x040fe20000010009 */
[----:B------:R-:W-:Y:S01]  /*83a0*/  FFMA.FTZ R8, R41, R8, 0.20512372255325317383 ;  /* 0x3e520bf429087423 */ /* 0x000fe20000010008 */
[----:B------:R-:W-:Y:S01]  /*83b0*/  FFMA.FTZ R14, R39, 1.4426950216293334961, R14 ;  /* 0x3fb8aa3b270e7823 */ /* 0x000fe2000001000e */
[----:B------:R-:W-:Y:S01]  /*83c0*/  FADD R51, R33, R12 ;  /* 0x0000000c21337221 */ /* 0x000fe20000000000 */
[----:B------:R-:W-:Y:S01]  /*83d0*/  LEA R144, R7, R142, 0x2 ;  /* 0x0000008e07907211 */ /* 0x000fe200078e10ff */
[C---:B------:R-:W-:Y:S01]  /*83e0*/  FFMA.FTZ R9, R40.reuse, R9, -0.24046532809734344482 ;  /* 0xbe763c8b28097423 */ /* 0x040fe20000010009 */
[----:B------:R-:W-:Y:S01]  /*83f0*/  FFMA.FTZ R8, R41, R8, -0.24046532809734344482 ;  /* 0xbe763c8b29087423 */ /* 0x000fe20000010008 */
[----:B------:R-:W-:Y:S01]  /*8400*/  FADD R116, R35, R14 ;  /* 0x0000000e23747221 */ /* 0x000fe20000000000 */
[----:B------:R-:W-:Y:S02]  /*8410*/  @P1 IMAD.MOV.U32 R12, RZ, RZ, 0x7f800000 ;  /* 0x7f800000ff0c1424 */ /* 0x000fe400078e00ff */
[----:B------:R-:W-:Y:S01]  /*8420*/  FFMA.FTZ R9, R40, R9, 0.28857114911079406738 ;  /* 0x3e93bf9928097423 */ /* 0x000fe20000010009 */
[----:B------:R-:W-:-:S02]  /*8430*/  IMAD R146, R7, 0x4, R144 ;  /* 0x0000000407927824 */ /* 0x000fc400078e0290 */
[----:B------:R-:W-:Y:S01]  /*8440*/  FFMA.FTZ R8, R41, R8, 0.28857114911079406738 ;  /* 0x3e93bf9929087423 */ /* 0x000fe20000010008 */
[----:B------:R-:W0:Y:S01]  /*8450*/  LDC.64 R14, c[0x0][0x398] ;  /* 0x0000e600ff0e7b82 */ /* 0x000e220000000a00 */
[C---:B------:R-:W-:Y:S01]  /*8460*/  FFMA.FTZ R9, R40.reuse, R9, -0.36067417263984680176 ;  /* 0xbeb8aa4928097423 */ /* 0x040fe20000010009 */
[----:B------:R-:W-:Y:S01]  /*8470*/  LOP3.LUT R165, R5, 0x40, RZ, 0x3c, !PT ;  /* 0x0000004005a57812 */ /* 0x000fe200078e3cff */
[----:B------:R-:W-:Y:S01]  /*8480*/  FFMA.FTZ R8, R41, R8, -0.36067417263984680176 ;  /* 0xbeb8aa4929087423 */ /* 0x000fe20000010008 */
[----:B------:R-:W-:Y:S01]  /*8490*/  LEA R148, R7, R146, 0x2 ;  /* 0x0000009207947211 */ /* 0x000fe200078e10ff */
[----:B------:R-:W-:Y:S01]  /*84a0*/  FFMA.FTZ R9, R40, R9, 0.48089820146560668945 ;  /* 0x3ef6384a28097423 */ /* 0x000fe20000010009 */
[----:B------:R-:W-:Y:S01]  /*84b0*/  @P1 FFMA.FTZ R51, R29, R12, +INF ;  /* 0x7f8000001d331423 */ /* 0x000fe2000001000c */
[----:B------:R-:W-:Y:S01]  /*84c0*/  FFMA.FTZ R8, R41, R8, 0.48089820146560668945 ;  /* 0x3ef6384a29087423 */ /* 0x000fe20000010008 */
[----:B------:R-:W-:Y:S01]  /*84d0*/  BAR.SYNC.DEFER_BLOCKING 0x0 ;  /* 0x0000000000007b1d */ /* 0x000fe20000010000 */
[----:B------:R-:W-:-:S02]  /*84e0*/  IMAD R150, R7, 0x4, R148 ;  /* 0x0000000407967824 */ /* 0x000fc400078e0294 */
[C---:B------:R-:W-:Y:S01]  /*84f0*/  FFMA.FTZ R9, R40.reuse, R9, -0.72134751081466674805 ;  /* 0xbf38aa3b28097423 */ /* 0x040fe20000010009 */
[----:B------:R-:W-:Y:S01]  /*8500*/  FFMA.FTZ R8, R41, R8, -0.72134751081466674805 ;  /* 0xbf38aa3b29087423 */ /* 0x000fe20000010008 */
[----:B------:R-:W-:Y:S02]  /*8510*/  FSETP.NEU.AND P3, PT, R29, RZ, PT ;  /* 0x000000ff1d00720b */ /* 0x000fe40003f6d000 */
[----:B------:R-:W-:Y:S01]  /*8520*/  LEA R152, R7, R150, 0x2 ;  /* 0x0000009607987211 */ /* 0x000fe200078e10ff */
[C---:B------:R-:W-:Y:S01]  /*8530*/  FMUL R9, R40.reuse, R9 ;  /* 0x0000000928097220 */ /* 0x040fe20000400000 */
[----:B------:R-:W-:Y:S01]  /*8540*/  FMUL R8, R41, R8 ;  /* 0x0000000829087220 */ /* 0x000fe20000400000 */
[----:B------:R-:W-:Y:S02]  /*8550*/  FSETP.NEU.AND P1, PT, R31, RZ, PT ;  /* 0x000000ff1f00720b */ /* 0x000fe40003f2d000 */
[----:B------:R-:W-:Y:S02]  /*8560*/  IMAD R154, R7, 0x4, R152 ;  /* 0x00000004079a7824 */ /* 0x000fe400078e0298 */
[----:B------:R-:W-:Y:S01]  /*8570*/  FMUL R9, R40, R9 ;  /* 0x0000000928097220 */ /* 0x000fe20000400000 */
[----:B------:R-:W-:Y:S01]  /*8580*/  FMUL R8, R41, R8 ;  /* 0x0000000829087220 */ /* 0x000fe20000400000 */
[----:B------:R-:W-:-:S02]  /*8590*/  FSEL R51, R51, -INF , P3 ;  /* 0xff80000033337808 */ /* 0x000fc40001800000 */
[----:B------:R-:W-:Y:S01]  /*85a0*/  LEA R156, R7, R154, 0x2 ;  /* 0x0000009a079c7211 */ /* 0x000fe200078e10ff */
[----:B------:R-:W-:Y:S01]  /*85b0*/  FFMA.FTZ R40, R40, 1.4426950216293334961, R9 ;  /* 0x3fb8aa3b28287823 */ /* 0x000fe20000010009 */
[----:B------:R-:W-:Y:S02]  /*85c0*/  @P6 IMAD.MOV.U32 R9, RZ, RZ, 0x7f800000 ;  /* 0x7f800000ff096424 */ /* 0x000fe400078e00ff */
[----:B------:R-:W-:Y:S01]  /*85d0*/  FFMA.FTZ R8, R41, 1.4426950216293334961, R8 ;  /* 0x3fb8aa3b29087823 */ /* 0x000fe20000010008 */
[----:B------:R-:W-:Y:S02]  /*85e0*/  IMAD R158, R7, 0x4, R156 ;  /* 0x00000004079e7824 */ /* 0x000fe400078e029c */
[----:B------:R-:W-:Y:S01]  /*85f0*/  @P6 FFMA.FTZ R116, R6, R9, +INF ;  /* 0x7f80000006746423 */ /* 0x000fe20000010009 */
[----:B------:R-:W-:Y:S02]  /*8600*/  IMAD R6, R190, UR5, RZ ;  /* 0x00000005be067c24 */ /* 0x000fe4000f8e02ff */
[----:B------:R-:W-:Y:S01]  /*8610*/  FADD R119, R119, R8 ;  /* 0x0000000877777221 */ /* 0x000fe20000000000 */
[----:B------:R-:W-:Y:S01]  /*8620*/  @P4 MOV R8, 0x7f800000 ;  /* 0x7f80000000084802 */ /* 0x000fe20000000f00 */
[----:B------:R-:W-:Y:S01]  /*8630*/  FADD R117, R117, R40 ;  /* 0x0000002875757221 */ /* 0x000fe20000000000 */
[----:B------:R-:W-:Y:S01]  /*8640*/  LEA R162, R7, R158, 0x2 ;  /* 0x0000009e07a27211 */ /* 0x000fe200078e10ff */
[C---:B------:R-:W-:Y:S01]  /*8650*/  IMAD.SHL.U32 R9, R6.reuse, 0x2, RZ ;  /* 0x0000000206097824 */ /* 0x040fe200078e00ff */
[----:B------:R-:W-:Y:S01]  /*8660*/  UIMAD.WIDE UR4, UR4, 0x2, URZ ;  /* 0x00000002040478a5 */ /* 0x000fe2000f8e02ff */
[----:B------:R-:W-:Y:S01]  /*8670*/  @P4 FFMA.FTZ R117, R31, R8, +INF ;  /* 0x7f8000001f754423 */ /* 0x000fe20000010008 */
[----:B------:R-:W-:-:S04]  /*8680*/  IMAD.HI R6, R6, 0x2, RZ ;  /* 0x0000000206067827 */ /* 0x000fc800078e02ff */
[----:B------:R-:W-:Y:S01]  /*8690*/  @P5 FFMA.FTZ R119, R50, R11, +INF ;  /* 0x7f80000032775423 */ /* 0x000fe2000001000b */
[----:B0-----:R-:W-:Y:S01]  /*86a0*/  IADD3 R171, P4, P6, R9, UR8, R14 ;  /* 0x0000000809ab7c10 */ /* 0x001fe2000fe9e00e */
[----:B------:R-:W-:-:S03]  /*86b0*/  IMAD R164, R7, 0x4, R162 ;  /* 0x0000000407a47824 */ /* 0x000fc600078e02a2 */
[----:B------:R-:W-:Y:S02]  /*86c0*/  IADD3.X R175, PT, PT, R6, UR5, R15, P4, P6 ;  /* 0x0000000506af7c10 */ /* 0x000fe4000a7ec40f */
[-C--:B------:R-:W-:Y:S01]  /*86d0*/  LEA R6, P4, R28, R171.reuse, 0x1 ;  /* 0x000000ab1c067211 */ /* 0x080fe200078808ff */
[----:B------:R-:W0:Y:S01]  /*86e0*/  LDS.128 R12, [R165+UR6] ;  /* 0x00000006a50c7984 */ /* 0x000e220008000c00 */
[C---:B------:R-:W-:Y:S01]  /*86f0*/  LEA R168, R7.reuse, R164, 0x2 ;  /* 0x000000a407a87211 */ /* 0x040fe200078e10ff */
[----:B------:R-:W1:Y:S01]  /*8700*/  LDCU UR4, c[0x0][0x3ec] ;  /* 0x00007d80ff0477ac */ /* 0x000e620008000800 */
[-C--:B------:R-:W-:Y:S02]  /*8710*/  LEA R42, P6, R30, R171.reuse, 0x1 ;  /* 0x000000ab1e2a7211 */ /* 0x080fe400078c08ff */
[----:B------:R-:W-:Y:S02]  /*8720*/  LEA R170, R7, R168, 0x2 ;  /* 0x000000a807aa7211 */ /* 0x000fe400078e10ff */
[----:B------:R-:W-:-:S02]  /*8730*/  LEA R40, P5, R32, R171, 0x1 ;  /* 0x000000ab20287211 */ /* 0x000fc400078a08ff */
[C---:B------:R-:W-:Y:S02]  /*8740*/  LEA R172, R7.reuse, R170, 0x2 ;  /* 0x000000aa07ac7211 */ /* 0x040fe400078e10ff */
[----:B------:R-:W-:Y:S02]  /*8750*/  LEA.HI.X.SX32 R43, R30, R175, 0x1, P6 ;  /* 0x000000af1e2b7211 */ /* 0x000fe400030f0eff */
[----:B------:R-:W-:Y:S01]  /*8760*/  LEA R46, P6, R36, R171, 0x1 ;  /* 0x000000ab242e7211 */ /* 0x000fe200078c08ff */
[C---:B------:R-:W-:Y:S01]  /*8770*/  IMAD R174, R7.reuse, 0x4, R172 ;  /* 0x0000000407ae7824 */ /* 0x040fe200078e02ac */
[----:B------:R-:W-:Y:S02]  /*8780*/  LEA.HI.X.SX32 R41, R32, R175, 0x1, P5 ;  /* 0x000000af20297211 */ /* 0x000fe400028f0eff */
[----:B------:R-:W-:Y:S02]  /*8790*/  LEA R90, P5, R38, R171, 0x1 ;  /* 0x000000ab265a7211 */ /* 0x000fe400078a08ff */
[----:B------:R-:W-:Y:S01]  /*87a0*/  LEA R176, R7, R174, 0x2 ;  /* 0x000000ae07b07211 */ /* 0x000fe200078e10ff */
[----:B-1----:R-:W-:Y:S01]  /*87b0*/  UIMAD UR4, UR7, UR4, URZ ;  /* 0x00000004070472a4 */ /* 0x002fe2000f8e02ff */
[----:B------:R-:W-:-:S02]  /*87c0*/  LEA.HI.X.SX32 R47, R36, R175, 0x1, P6 ;  /* 0x000000af242f7211 */ /* 0x000fc400030f0eff */
[----:B------:R-:W-:Y:S01]  /*87d0*/  LEA R96, P6, R54, R171, 0x1 ;  /* 0x000000ab36607211 */ /* 0x000fe200078c08ff */
[C---:B------:R-:W-:Y:S01]  /*87e0*/  IMAD R178, R7.reuse, 0x4, R176 ;  /* 0x0000000407b27824 */ /* 0x040fe200078e02b0 */
[----:B------:R-:W-:Y:S01]  /*87f0*/  LEA.HI.X.SX32 R91, R38, R175, 0x1, P5 ;  /* 0x000000af265b7211 */ /* 0x000fe200028f0eff */
[----:B------:R-:W-:Y:S01]  /*8800*/  USHF.L.U32 UR7, UR4, 0x2, URZ ;  /* 0x0000000204077899 */ /* 0x000fe200080006ff */
[----:B------:R-:W-:Y:S01]  /*8810*/  LEA R100, P5, R56, R171, 0x1 ;  /* 0x000000ab38647211 */ /* 0x000fe200078a08ff */
[----:B------:R-:W-:Y:S01]  /*8820*/  LDS.128 R36, [R165+UR6+0xc00] ;  /* 0x000c0006a5247984 */ /* 0x000fe20008000c00 */
[C---:B------:R-:W-:Y:S01]  /*8830*/  LEA R180, R7.reuse, R178, 0x2 ;  /* 0x000000b207b47211 */ /* 0x040fe200078e10ff */
[----:B------:R-:W-:Y:S01]  /*8840*/  UIMAD.WIDE UR4, UR4, 0x4, URZ ;  /* 0x00000004040478a5 */ /* 0x000fe2000f8e02ff */
[----:B------:R-:W-:Y:S02]  /*8850*/  LEA.HI.X.SX32 R97, R54, R175, 0x1, P6 ;  /* 0x000000af36617211 */ /* 0x000fe400030f0eff */
[----:B------:R-:W-:Y:S01]  /*8860*/  LEA R54, P6, R60, R171, 0x1 ;  /* 0x000000ab3c367211 */ /* 0x000fe200078c08ff */
[----:B------:R-:W-:Y:S01]  /*8870*/  IMAD R159, R7, 0x4, R180 ;  /* 0x00000004079f7824 */ /* 0x000fe200078e02b4 */
[----:B------:R-:W-:-:S02]  /*8880*/  LEA.HI.X.SX32 R7, R28, R175, 0x1, P4 ;  /* 0x000000af1c077211 */ /* 0x000fc400020f0eff */
[----:B------:R-:W-:Y:S01]  /*8890*/  LEA R44, P4, R34, R171, 0x1 ;  /* 0x000000ab222c7211 */ /* 0x000fe200078808ff */
[----:B------:R-:W-:Y:S01]  /*88a0*/  LDS.128 R28, [R165+UR6+0x800] ;  /* 0x00080006a51c7984 */ /* 0x000fe20008000c00 */
[-C--:B------:R-:W-:Y:S02]  /*88b0*/  LEA.HI.X.SX32 R101, R56, R175.reuse, 0x1, P5 ;  /* 0x000000af38657211 */ /* 0x080fe400028f0eff */
[----:B------:R-:W-:Y:S02]  /*88c0*/  LEA.HI.X.SX32 R45, R34, R175, 0x1, P4 ;  /* 0x000000af222d7211 */ /* 0x000fe400020f0eff */
[-C--:B------:R-:W-:Y:S01]  /*88d0*/  LEA R94, P4, R52, R171.reuse, 0x1 ;  /* 0x000000ab345e7211 */ /* 0x080fe200078808ff */
[----:B------:R-:W-:Y:S01]  /*88e0*/  LDS.128 R32, [R5+UR6+0xc00] ;  /* 0x000c000605207984 */ /* 0x000fe20008000c00 */
[----:B------:R-:W-:Y:S02]  /*88f0*/  LEA R56, P5, R62, R171, 0x1 ;  /* 0x000000ab3e387211 */ /* 0x000fe400078a08ff */
[----:B------:R-:W-:-:S02]  /*8900*/  LEA.HI.X.SX32 R95, R52, R175, 0x1, P4 ;  /* 0x000000af345f7211 */ /* 0x000fc400020f0eff */
[----:B------:R-:W-:Y:S02]  /*8910*/  LEA R52, P4, R58, R171, 0x1 ;  /* 0x000000ab3a347211 */ /* 0x000fe400078808ff */
[-C--:B------:R-:W-:Y:S02]  /*8920*/  LEA.HI.X.SX32 R55, R60, R175.reuse, 0x1, P6 ;  /* 0x000000af3c377211 */ /* 0x080fe400030f0eff */
[----:B------:R-:W-:Y:S02]  /*8930*/  LEA.HI.X.SX32 R53, R58, R175, 0x1, P4 ;  /* 0x000000af3a357211 */ /* 0x000fe400020f0eff */
[-C--:B------:R-:W-:Y:S02]  /*8940*/  LEA R58, P4, R64, R171.reuse, 0x1 ;  /* 0x000000ab403a7211 */ /* 0x080fe400078808ff */
        /* <DEDUP_REMOVED lines=53> */
[----:B------:R-:W-:Y:S02]  /*8ca0*/  LEA R126, P6, R22, R171, 0x1 ;  /* 0x000000ab167e7211 */ /* 0x000fe400078c08ff */
[----:B------:R-:W-:Y:S02]  /*8cb0*/  LEA.HI.X.SX32 R123, R18, R175, 0x1, P5 ;  /* 0x000000af127b7211 */ /* 0x000fe400028f0eff */
[-C--:B------:R-:W-:Y:S01]  /*8cc0*/  LEA R124, P4, R20, R171.reuse, 0x1 ;  /* 0x000000ab147c7211 */ /* 0x080fe200078808ff */
[----:B------:R-:W-:Y:S01]  /*8cd0*/  LDS.128 R16, [R5+UR6+0x400] ;  /* 0x0004000605107984 */ /* 0x000fe20008000c00 */
[----:B------:R-:W-:-:S02]  /*8ce0*/  LEA R128, P5, R134, R171, 0x1 ;  /* 0x000000ab86807211 */ /* 0x000fc400078a08ff */
[----:B------:R-:W-:Y:S02]  /*8cf0*/  LEA.HI.X.SX32 R127, R22, R175, 0x1, P6 ;  /* 0x000000af167f7211 */ /* 0x000fe400030f0eff */
[----:B------:R-:W-:Y:S02]  /*8d00*/  LEA R132, P6, R10, R171, 0x1 ;  /* 0x000000ab0a847211 */ /* 0x000fe400078c08ff */
[-C--:B------:R-:W-:Y:S02]  /*8d10*/  LEA.HI.X.SX32 R125, R20, R175.reuse, 0x1, P4 ;  /* 0x000000af147d7211 */ /* 0x080fe400020f0eff */
[----:B------:R-:W-:Y:S01]  /*8d20*/  LEA.HI.X.SX32 R129, R134, R175, 0x1, P5 ;  /* 0x000000af86817211 */ /* 0x000fe200028f0eff */
[----:B------:R-:W-:Y:S01]  /*8d30*/  LDS.128 R20, [R165+UR6+0x400] ;  /* 0x00040006a5147984 */ /* 0x000fe20008000c00 */
[-C--:B------:R-:W-:Y:S02]  /*8d40*/  LEA R130, P4, R24, R171.reuse, 0x1 ;  /* 0x000000ab18827211 */ /* 0x080fe400078808ff */
[----:B------:R-:W-:-:S02]  /*8d50*/  LEA R134, P5, R26, R171, 0x1 ;  /* 0x000000ab1a867211 */ /* 0x000fc400078a08ff */
[-C--:B------:R-:W-:Y:S02]  /*8d60*/  LEA.HI.X.SX32 R133, R10, R175.reuse, 0x1, P6 ;  /* 0x000000af0a857211 */ /* 0x080fe400030f0eff */
[----:B------:R-:W1:Y:S01]  /*8d70*/  LDS.128 R8, [R5+UR6] ;  /* 0x0000000605087984 */ /* 0x000e620008000c00 */
[-C--:B------:R-:W-:Y:S02]  /*8d80*/  LEA.HI.X.SX32 R131, R24, R175.reuse, 0x1, P4 ;  /* 0x000000af18837211 */ /* 0x080fe400020f0eff */
[----:B------:R-:W-:Y:S02]  /*8d90*/  LEA.HI.X.SX32 R135, R26, R175, 0x1, P5 ;  /* 0x000000af1a877211 */ /* 0x000fe400028f0eff */
[----:B------:R0:W2:Y:S01]  /*8da0*/  LDS.128 R24, [R5+UR6+0x800] ;  /* 0x0008000605187984 */ /* 0x0000a20008000c00 */
[-C--:B------:R-:W-:Y:S02]  /*8db0*/  LEA R138, P6, R144, R171.reuse, 0x1 ;  /* 0x000000ab908a7211 */ /* 0x080fe400078c08ff */
[----:B------:R-:W-:-:S02]  /*8dc0*/  LEA R136, P4, R142, R171, 0x1 ;  /* 0x000000ab8e887211 */ /* 0x000fc400078808ff */
[----:B------:R-:W-:Y:S02]  /*8dd0*/  LEA.HI.X.SX32 R139, R144, R175, 0x1, P6 ;  /* 0x000000af908b7211 */ /* 0x000fe400030f0eff */
[----:B------:R-:W-:Y:S02]  /*8de0*/  LEA R144, P6, R150, R171, 0x1 ;  /* 0x000000ab96907211 */ /* 0x000fe400078c08ff */
[----:B0-----:R-:W-:Y:S02]  /*8df0*/  PRMT R5, R12, 0x7632, R5 ;  /* 0x000076320c057816 */ /* 0x001fe40000000005 */
[----:B------:R-:W-:Y:S02]  /*8e00*/  LEA.HI.X.SX32 R145, R150, R175, 0x1, P6 ;  /* 0x000000af96917211 */ /* 0x000fe400030f0eff */
[-C--:B------:R-:W-:Y:S02]  /*8e10*/  LEA R150, P6, R156, R171.reuse, 0x1 ;  /* 0x000000ab9c967211 */ /* 0x080fe400078c08ff */
[----:B------:R-:W-:-:S02]  /*8e20*/  LEA R140, P5, R146, R171, 0x1 ;  /* 0x000000ab928c7211 */ /* 0x000fc400078a08ff */
[----:B------:R-:W-:Y:S02]  /*8e30*/  LEA.HI.X.SX32 R151, R156, R175, 0x1, P6 ;  /* 0x000000af9c977211 */ /* 0x000fe400030f0eff */
[----:B------:R-:W-:Y:S02]  /*8e40*/  LEA R156, P6, R164, R171, 0x1 ;  /* 0x000000aba49c7211 */ /* 0x000fe400078c08ff */
[-C--:B------:R-:W-:Y:S02]  /*8e50*/  LEA.HI.X.SX32 R137, R142, R175.reuse, 0x1, P4 ;  /* 0x000000af8e897211 */ /* 0x080fe400020f0eff */
[----:B------:R-:W-:Y:S02]  /*8e60*/  LEA.HI.X.SX32 R157, R164, R175, 0x1, P6 ;  /* 0x000000afa49d7211 */ /* 0x000fe400030f0eff */
[-C--:B------:R-:W-:Y:S02]  /*8e70*/  LEA R166, P6, R172, R171.reuse, 0x1 ;  /* 0x000000abaca67211 */ /* 0x080fe400078c08ff */
[----:B------:R-:W-:-:S02]  /*8e80*/  LEA R142, P4, R148, R171, 0x1 ;  /* 0x000000ab948e7211 */ /* 0x000fc400078808ff */
[----:B------:R-:W-:Y:S02]  /*8e90*/  LEA.HI.X.SX32 R167, R172, R175, 0x1, P6 ;  /* 0x000000afaca77211 */ /* 0x000fe400030f0eff */
[----:B------:R-:W-:Y:S02]  /*8ea0*/  LEA R172, P6, R178, R171, 0x1 ;  /* 0x000000abb2ac7211 */ /* 0x000fe400078c08ff */
[-C--:B------:R-:W-:Y:S01]  /*8eb0*/  LEA.HI.X.SX32 R141, R146, R175.reuse, 0x1, P5 ;  /* 0x000000af928d7211 */ /* 0x080fe200028f0eff */
[----:B-1----:R0:W-:Y:S01]  /*8ec0*/  STG.E.U16 desc[UR10][R6.64], R8 ;  /* 0x0000000806007986 */ /* 0x0021e2000c10150a */
[----:B------:R-:W-:Y:S02]  /*8ed0*/  LEA.HI.X.SX32 R173, R178, R175, 0x1, P6 ;  /* 0x000000afb2ad7211 */ /* 0x000fe400030f0eff */
[----:B------:R-:W-:Y:S01]  /*8ee0*/  FSETP.NEU.AND P6, PT, R50, RZ, PT ;  /* 0x000000ff3200720b */ /* 0x000fe20003fcd000 */
[----:B------:R1:W-:Y:S01]  /*8ef0*/  STG.E.U16 desc[UR10][R42.64], R12 ;  /* 0x0000000c2a007986 */ /* 0x0003e2000c10150a */
[----:B------:R-:W-:-:S02]  /*8f00*/  PRMT R50, R8, 0x7632, R50 ;  /* 0x0000763208327816 */ /* 0x000fc40000000032 */
[----:B------:R-:W-:Y:S01]  /*8f10*/  LEA R146, P5, R152, R171, 0x1 ;  /* 0x000000ab98927211 */ /* 0x000fe200078a08ff */
[----:B------:R3:W-:Y:S01]  /*8f20*/  STG.E.U16 desc[UR10][R40.64], R16 ;  /* 0x0000001028007986 */ /* 0x0007e2000c10150a */
[----:B------:R-:W-:Y:S02]  /*8f30*/  LEA.HI.X.SX32 R143, R148, R175, 0x1, P4 ;  /* 0x000000af948f7211 */ /* 0x000fe400020f0eff */
[----:B------:R-:W-:Y:S01]  /*8f40*/  LEA R148, P4, R154, R171, 0x1 ;  /* 0x000000ab9a947211 */ /* 0x000fe200078808ff */
[----:B------:R4:W-:Y:S01]  /*8f50*/  STG.E.U16 desc[UR10][R44.64], R20 ;  /* 0x000000142c007986 */ /* 0x0009e2000c10150a */
[----:B0-----:R-:W-:Y:S02]  /*8f60*/  PRMT R6, R16, 0x7632, R6 ;  /* 0x0000763210067816 */ /* 0x001fe40000000006 */
[----:B------:R-:W-:Y:S01]  /*8f70*/  PRMT R7, R20, 0x7632, R7 ;  /* 0x0000763214077816 */ /* 0x000fe20000000007 */
[----:B--2---:R0:W-:Y:S01]  /*8f80*/  STG.E.U16 desc[UR10][R46.64], R24 ;  /* 0x000000182e007986 */ /* 0x0041e2000c10150a */
[----:B-1----:R-:W-:-:S02]  /*8f90*/  PRMT R42, R9, 0x7632, R42 ;  /* 0x00007632092a7816 */ /* 0x002fc4000000002a */
[----:B------:R-:W-:Y:S01]  /*8fa0*/  PRMT R43, R17, 0x7632, R43 ;  /* 0x00007632112b7816 */ /* 0x000fe2000000002b */
[----:B------:R1:W-:Y:S01]  /*8fb0*/  STG.E.U16 desc[UR10][R90.64], R28 ;  /* 0x0000001c5a007986 */ /* 0x0003e2000c10150a */
[----:B---3--:R-:W-:Y:S02]  /*8fc0*/  PRMT R41, R13, 0x7632, R41 ;  /* 0x000076320d297816 */ /* 0x008fe40000000029 */
[----:B------:R-:W-:Y:S01]  /*8fd0*/  LEA.HI.X.SX32 R147, R152, R175, 0x1, P5 ;  /* 0x000000af98937211 */ /* 0x000fe200028f0eff */
[----:B------:R2:W-:Y:S01]  /*8fe0*/  STG.E.U16 desc[UR10][R94.64], R32 ;  /* 0x000000205e007986 */ /* 0x0005e2000c10150a */
[----:B----4-:R-:W-:Y:S02]  /*8ff0*/  PRMT R44, R21, 0x7632, R44 ;  /* 0x00007632152c7816 */ /* 0x010fe4000000002c */
[----:B------:R-:W-:Y:S01]  /*9000*/  LEA R152, P5, R158, R171, 0x1 ;  /* 0x000000ab9e987211 */ /* 0x000fe200078a08ff */
[----:B------:R3:W-:Y:S01]  /*9010*/  STG.E.U16 desc[UR10][R96.64], R36 ;  /* 0x0000002460007986 */ /* 0x0007e2000c10150a */
[----:B0-----:R-:W-:-:S02]  /*9020*/  PRMT R24, R24, 0x7632, R24 ;  /* 0x0000763218187816 */ /* 0x001fc40000000018 */
[----:B------:R-:W-:Y:S01]  /*9030*/  PRMT R46, R25, 0x7632, R46 ;  /* 0x00007632192e7816 */ /* 0x000fe2000000002e */
[----:B------:R-:W-:Y:S01]  /*9040*/  STG.E.U16 desc[UR10][R100.64], R50 ;  /* 0x0000003264007986 */ /* 0x000fe2000c10150a */
[----:B-1----:R-:W-:Y:S02]  /*9050*/  PRMT R28, R28, 0x7632, R28 ;  /* 0x000076321c1c7816 */ /* 0x002fe4000000001c */
[----:B------:R-:W-:Y:S01]  /*9060*/  LEA.HI.X.SX32 R149, R154, R175, 0x1, P4 ;  /* 0x000000af9a957211 */ /* 0x000fe200020f0eff */
[----:B------:R0:W-:Y:S01]  /*9070*/  STG.E.U16 desc[UR10][R52.64], R5 ;  /* 0x0000000534007986 */ /* 0x0001e2000c10150a */
[----:B--2---:R-:W-:Y:S02]  /*9080*/  PRMT R32, R32, 0x7632, R32 ;  /* 0x0000763220207816 */ /* 0x004fe40000000020 */
[----:B------:R-:W-:Y:S01]  /*9090*/  LEA R154, P4, R162, R171, 0x1 ;  /* 0x000000aba29a7211 */ /* 0x000fe200078808ff */
[----:B------:R-:W-:Y:S01]  /*90a0*/  STG.E.U16 desc[UR10][R54.64], R6 ;  /* 0x0000000636007986 */ /* 0x000fe2000c10150a */
[----:B---3--:R-:W-:-:S02]  /*90b0*/  PRMT R36, R36, 0x7632, R36 ;  /* 0x0000763224247816 */ /* 0x008fc40000000024 */
[----:B------:R-:W-:Y:S01]  /*90c0*/  LEA.HI.X.SX32 R153, R158, R175, 0x1, P5 ;  /* 0x000000af9e997211 */ /* 0x000fe200028f0eff */
[----:B------:R-:W-:Y:S01]  /*90d0*/  STG.E.U16 desc[UR10][R56.64], R7 ;  /* 0x0000000738007986 */ /* 0x000fe2000c10150a */
[----:B------:R-:W-:Y:S02]  /*90e0*/  LEA R160, P5, R168, R171, 0x1 ;  /* 0x000000aba8a07211 */ /* 0x000fe400078a08ff */
[----:B------:R-:W-:Y:S01]  /*90f0*/  LEA.HI.X.SX32 R155, R162, R175, 0x1, P4 ;  /* 0x000000afa29b7211 */ /* 0x000fe200020f0eff */
[----:B------:R-:W-:Y:S01]  /*9100*/  STG.E.U16 desc[UR10][R58.64], R24 ;  /* 0x000000183a007986 */ /* 0x000fe2000c10150a */
[----:B0-----:R-:W-:Y:S02]  /*9110*/  PRMT R52, R37, 0x7632, R52 ;  /* 0x0000763225347816 */ /* 0x001fe40000000034 */
[----:B------:R-:W-:Y:S01]  /*9120*/  LEA R162, P4, R170, R171, 0x1 ;  /* 0x000000abaaa27211 */ /* 0x000fe200078808ff */
[----:B------:R-:W-:Y:S01]  /*9130*/  STG.E.U16 desc[UR10][R60.64], R28 ;  /* 0x0000001c3c007986 */ /* 0x000fe2000c10150a */
[----:B------:R-:W-:-:S02]  /*9140*/  LEA.HI.X.SX32 R161, R168, R175, 0x1, P5 ;  /* 0x000000afa8a17211 */ /* 0x000fc400028f0eff */
[----:B------:R-:W-:Y:S01]  /*9150*/  LEA R164, P5, R174, R171, 0x1 ;  /* 0x000000abaea47211 */ /* 0x000fe200078a08ff */
[----:B------:R0:W-:Y:S01]  /*9160*/  STG.E.U16 desc[UR10][R62.64], R32 ;  /* 0x000000203e007986 */ /* 0x0001e2000c10150a */
[----:B------:R-:W-:Y:S02]  /*9170*/  LEA.HI.X.SX32 R163, R170, R175, 0x1, P4 ;  /* 0x000000afaaa37211 */ /* 0x000fe400020f0eff */
[----:B------:R-:W-:Y:S01]  /*9180*/  LEA R168, P4, R176, R171, 0x1 ;  /* 0x000000abb0a87211 */ /* 0x000fe200078808ff */
[----:B------:R1:W-:Y:S01]  /*9190*/  STG.E.U16 desc[UR10][R64.64], R36 ;  /* 0x0000002440007986 */ /* 0x0003e2000c10150a */
[----:B------:R-:W-:Y:S02]  /*91a0*/  LEA.HI.X.SX32 R165, R174, R175, 0x1, P5 ;  /* 0x000000afaea57211 */ /* 0x000fe400028f0eff */
[----:B------:R-:W-:Y:S01]  /*91b0*/  LEA R170, P5, R180, R171, 0x1 ;  /* 0x000000abb4aa7211 */ /* 0x000fe200078a08ff */
[----:B------:R2:W-:Y:S01]  /*91c0*/  STG.E.U16 desc[UR10][R70.64], R9 ;  /* 0x0000000946007986 */ /* 0x0005e2000c10150a */
[----:B------:R-:W-:-:S02]  /*91d0*/  LEA.HI.X.SX32 R169, R176, R175, 0x1, P4 ;  /* 0x000000afb0a97211 */ /* 0x000fc400020f0eff */
[C---:B------:R-:W-:Y:S01]  /*91e0*/  LEA R158, P4, R159.reuse, R171, 0x1 ;  /* 0x000000ab9f9e7211 */ /* 0x040fe200078808ff */
[----:B------:R3:W-:Y:S01]  /*91f0*/  STG.E.U16 desc[UR10][R80.64], R13 ;  /* 0x0000000d50007986 */ /* 0x0007e2000c10150a */
[----:B0-----:R-:W-:Y:S02]  /*9200*/  PRMT R63, R10, 0x7632, R63 ;  /* 0x000076320a3f7816 */ /* 0x001fe4000000003f */
[-C--:B------:R-:W-:Y:S01]  /*9210*/  LEA.HI.X.SX32 R171, R180, R175.reuse, 0x1, P5 ;  /* 0x000000afb4ab7211 */ /* 0x080fe200028f0eff */
[----:B------:R0:W-:Y:S01]  /*9220*/  STG.E.U16 desc[UR10][R68.64], R17 ;  /* 0x0000001144007986 */ /* 0x0001e2000c10150a */
[----:B-1----:R-:W-:Y:S02]  /*9230*/  PRMT R64, R14, 0x7632, R64 ;  /* 0x000076320e407816 */ /* 0x002fe40000000040 */
[----:B------:R-:W-:Y:S01]  /*9240*/  PRMT R65, R18, 0x7632, R65 ;  /* 0x0000763212417816 */ /* 0x000fe20000000041 */
[----:B------:R-:W-:Y:S01]  /*9250*/  STG.E.U16 desc[UR10][R74.64], R21 ;  /* 0x000000154a007986 */ /* 0x000fe2000c10150a */
[----:B--2---:R-:W-:Y:S01]  /*9260*/  PRMT R70, R38, 0x7632, R70 ;  /* 0x0000763226467816 */ /* 0x004fe20000000046 */
[----:B------:R-:W1:Y:S01]  /*9270*/  LDC.64 R8, c[0x0][0x3a0] ;  /* 0x0000e800ff087b82 */ /* 0x000e620000000a00 */
[----:B------:R-:W-:Y:S01]  /*9280*/  LEA.HI.X.SX32 R159, R159, R175, 0x1, P4 ;  /* 0x000000af9f9f7211 */ /* 0x000fe200020f0eff */
[----:B------:R-:W-:Y:S01]  /*9290*/  STG.E.U16 desc[UR10][R72.64], R25 ;  /* 0x0000001948007986 */ /* 0x000fe2000c10150a */
[----:B---3--:R-:W-:-:S02]  /*92a0*/  PRMT R80, R11, 0x7632, R80 ;  /* 0x000076320b507816 */ /* 0x008fc40000000050 */
[----:B------:R-:W-:Y:S01]  /*92b0*/  PRMT R81, R15, 0x7632, R81 ;  /* 0x000076320f517816 */ /* 0x000fe20000000051 */
[----:B------:R2:W-:Y:S01]  /*92c0*/  STG.E.U16 desc[UR10][R66.64], R29 ;  /* 0x0000001d42007986 */ /* 0x0005e2000c10150a */
[----:B0-----:R-:W-:Y:S02]  /*92d0*/  PRMT R68, R30, 0x7632, R68 ;  /* 0x000076321e447816 */ /* 0x001fe40000000044 */
[----:B------:R-:W-:Y:S01]  /*92e0*/  PRMT R69, R34, 0x7632, R69 ;  /* 0x0000763222457816 */ /* 0x000fe20000000045 */
[----:B------:R0:W-:Y:S01]  /*92f0*/  STG.E.U16 desc[UR10][R76.64], R33 ;  /* 0x000000214c007986 */ /* 0x0001e2000c10150a */
[----:B------:R-:W-:Y:S01]  /*9300*/  FSEL R5, R116, -INF , P2 ;  /* 0xff80000074057808 */ /* 0x000fe20001000000 */
[----:B------:R-:W-:Y:S01]  /*9310*/  FFMA R116, R51, 0.69314718246459960938, R0 ;  /* 0x3f31721833747823 */ /* 0x000fe20000000000 */
[----:B------:R-:W-:Y:S01]  /*9320*/  FSEL R6, R117, -INF , P1 ;  /* 0xff80000075067808 */ /* 0x000fe20000800000 */
[----:B------:R3:W-:Y:S01]  /*9330*/  STG.E.U16 desc[UR10][R78.64], R37 ;  /* 0x000000254e007986 */ /* 0x0007e2000c10150a */
[----:B------:R-:W-:Y:S01]  /*9340*/  FSEL R119, R119, -INF , P6 ;  /* 0xff80000077777808 */ /* 0x000fe20003000000 */
[----:B------:R-:W-:Y:S01]  /*9350*/  FFMA R117, R5, 0.69314718246459960938, R2 ;  /* 0x3f31721805757823 */ /* 0x000fe20000000002 */
[----:B------:R-:W-:Y:S01]  /*9360*/  IMAD.HI R0, R190, 0x4, RZ ;  /* 0x00000004be007827 */ /* 0x000fe200078e02ff */
[----:B------:R4:W-:Y:S01]  /*9370*/  STG.E.U16 desc[UR10][R84.64], R42 ;  /* 0x0000002a54007986 */ /* 0x0009e2000c10150a */
[----:B--2---:R-:W-:-:S02]  /*9380*/  PRMT R29, R29, 0x7632, R29 ;  /* 0x000076321d1d7816 */ /* 0x004fc4000000001d */
[----:B------:R-:W-:Y:S01]  /*9390*/  FFMA R118, R6, 0.69314718246459960938, R3 ;  /* 0x3f31721806767823 */ /* 0x000fe20000000003 */
[----:B------:R-:W-:Y:S01]  /*93a0*/  PRMT R66, R22, 0x7632, R66 ;  /* 0x0000763216427816 */ /* 0x000fe20000000042 */
[----:B------:R2:W-:Y:S01]  /*93b0*/  STG.E.U16 desc[UR10][R82.64], R41 ;  /* 0x0000002952007986 */ /* 0x0005e2000c10150a */
[----:B0-----:R-:W-:Y:S01]  /*93c0*/  PRMT R33, R33, 0x7632, R33 ;  /* 0x0000763221217816 */ /* 0x001fe20000000021 */
[----:B------:R-:W-:Y:S01]  /*93d0*/  FFMA R119, R119, 0.69314718246459960938, R4 ;  /* 0x3f31721877777823 */ /* 0x000fe20000000004 */
[----:B------:R-:W-:Y:S01]  /*93e0*/  PRMT R67, R26, 0x7632, R67 ;  /* 0x000076321a437816 */ /* 0x000fe20000000043 */
[----:B------:R0:W-:Y:S01]  /*93f0*/  STG.E.U16 desc[UR10][R86.64], R43 ;  /* 0x0000002b56007986 */ /* 0x0001e2000c10150a */
[----:B---3--:R-:W-:Y:S02]  /*9400*/  PRMT R79, R39, 0x7632, R79 ;  /* 0x00007632274f7816 */ /* 0x008fe4000000004f */
[----:B------:R-:W-:Y:S01]  /*9410*/  SHF.L.U32 R3, R190, 0x2, RZ ;  /* 0x00000002be037819 */ /* 0x000fe200000006ff */
[----:B------:R3:W-:Y:S01]  /*9420*/  STG.E.U16 desc[UR10][R88.64], R44 ;  /* 0x0000002c58007986 */ /* 0x0007e2000c10150a */
[----:B----4-:R-:W-:-:S02]  /*9430*/  PRMT R84, R27, 0x7632, R84 ;  /* 0x000076321b547816 */ /* 0x010fc40000000054 */
[----:B------:R-:W-:Y:S01]  /*9440*/  PRMT R85, R35, 0x7632, R85 ;  /* 0x0000763223557816 */ /* 0x000fe20000000055 */
[----:B------:R3:W-:Y:S01]  /*9450*/  STG.E.U16 desc[UR10][R92.64], R46 ;  /* 0x0000002e5c007986 */ /* 0x0007e2000c10150a */
[----:B--2---:R-:W-:Y:S02]  /*9460*/  PRMT R83, R19, 0x7632, R83 ;  /* 0x0000763213537816 */ /* 0x004fe40000000053 */
[----:B------:R-:W-:Y:S01]  /*9470*/  PRMT R82, R23, 0x7632, R82 ;  /* 0x0000763217527816 */ /* 0x000fe20000000052 */
[----:B------:R3:W-:Y:S01]  /*9480*/  STG.E.U16 desc[UR10][R98.64], R29 ;  /* 0x0000001d62007986 */ /* 0x0007e2000c10150a */
[----:B0-----:R-:W-:Y:S02]  /*9490*/  PRMT R86, R31, 0x7632, R86 ;  /* 0x000076321f567816 */ /* 0x001fe40000000056 */
[----:B-1----:R-:W-:Y:S01]  /*94a0*/  IADD3 R2, P1, P2, R3, UR7, R8 ;  /* 0x0000000703027c10 */ /* 0x002fe2000fa3e008 */
[----:B------:R3:W-:Y:S03]  /*94b0*/  STG.E.U16 desc[UR10][R102.64], R33 ;  /* 0x0000002166007986 */ /* 0x0007e6000c10150a */
[----:B------:R-:W-:Y:S01]  /*94c0*/  IADD3.X R3, PT, PT, R0, UR5, R9, P1, P2 ;  /* 0x0000000500037c10 */ /* 0x000fe20008fe4409 */
[----:B------:R3:W-:Y:S04]  /*94d0*/  STG.E.U16 desc[UR10][R104.64], R52 ;  /* 0x0000003468007986 */ /* 0x0007e8000c10150a */
        /* <DEDUP_REMOVED lines=31> */
[----:B------:R3:W-:Y:S01]  /*96d0*/  STG.E.U16 desc[UR10][R158.64], R79 ;  /* 0x0000004f9e007986 */ /* 0x0007e2000c10150a */
[----:B------:R-:W-:Y:S06]  /*96e0*/  BAR.SYNC.DEFER_BLOCKING 0x0 ;  /* 0x0000000000007b1d */ /* 0x000fec0000010000 */
[----:B------:R3:W-:Y:S02]  /*96f0*/  STS.128 [R49+UR6], R116 ;  /* 0x0000007431007988 */ /* 0x0007e40008000c06 */
[----:B------:R-:W-:Y:S06]  /*9700*/  BAR.SYNC.DEFER_BLOCKING 0x0 ;  /* 0x0000000000007b1d */ /* 0x000fec0000010000 */
[----:B------:R-:W-:Y:S05]  /*9710*/  @P0 EXIT ;  /* 0x000000000000094d */ /* 0x000fea0003800000 */
[----:B------:R-:W0:Y:S04]  /*9720*/  LDS R5, [R48] ;  /* 0x0000000030057984 */ /* 0x000e280000000800 */
[----:B0-----:R-:W-:Y:S01]  /*9730*/  STG.E desc[UR10][R2.64], R5 ;  /* 0x0000000502007986 */ /* 0x001fe2000c10190a */
[----:B------:R-:W-:Y:S05]  /*9740*/  EXIT ;  /* 0x000000000000794d */ /* 0x000fea0003800000 */
.L_x_2:
[----:B------:R-:W-:-:S00]  /*9750*/  BRA `(.L_x_2) ;  /* 0xfffffffc00fc7947 */ /* 0x000fc0000383ffff */
[----:B------:R-:W-:-:S00]  /*9760*/  NOP ;  /* 0x0000000000007918 */ /* 0x000fc00000000000 */
        /* <DEDUP_REMOVED lines=9> */
.L_x_3:


//--------------------- .nv.global.init           --------------------------
	.section	.nv.global.init,"aw",@progbits
.nv.global.init:
	.type		_$_str,@object
	.size		_$_str,(.L_0 - _$_str)
_$_str:
        /*0000*/ 	.byte	0x5f, 0x5f, 0x43, 0x55, 0x44, 0x41, 0x5f, 0x46, 0x54, 0x5a, 0x00
.L_0:


//--------------------- .nv.shared.attn_fwd       --------------------------
	.section	.nv.shared.attn_fwd,"aw",@nobits
	.sectionflags	@""
	.align	16
	.zero		1024


//--------------------- .nv.shared.reserved.0     --------------------------
	.section	.nv.shared.reserved.0,"aw",@nobits
	.weak		__nv_reservedSMEM_offset_0_alias
	.size		__nv_reservedSMEM_offset_0_alias, 0, 64
	.other		__nv_reservedSMEM_offset_0_alias,@"STO_CUDA_RESERVED_SHARED STV_DEFAULT"
__nv_reservedSMEM_offset_0_alias:
	.zero		0
	.zero		64


//--------------------- .nv.constant0.attn_fwd    --------------------------
	.section	.nv.constant0.attn_fwd,"a",@progbits
	.sectionflags	@""
	.align	4
.nv.constant0.attn_fwd:
	.zero		1032


//--------------------- SYMBOLS --------------------------

	.type		.nv.reservedSmem.offset0,@object
	.size		.nv.reservedSmem.offset0,0x4
	.type		.nv.reservedSmem.cap,@object
	.size		.nv.reservedSmem.cap,0x4
